//
// Generated by NVIDIA NVVM Compiler
//
// Compiler Build ID: CL-36424714
// Cuda compilation tools, release 13.0, V13.0.88
// Based on NVVM 20.0.0
//

.version 9.0
.target sm_100
.address_size 64

	// .globl	_Z21gpu_sum_scan_blellochPfPKfS_m
.extern .shared .align 16 .b8 s_out[];

.visible .entry _Z21gpu_sum_scan_blellochPfPKfS_m(
	.param .u64 .ptr .align 1 _Z21gpu_sum_scan_blellochPfPKfS_m_param_0,
	.param .u64 .ptr .align 1 _Z21gpu_sum_scan_blellochPfPKfS_m_param_1,
	.param .u64 .ptr .align 1 _Z21gpu_sum_scan_blellochPfPKfS_m_param_2,
	.param .u64 _Z21gpu_sum_scan_blellochPfPKfS_m_param_3
)
{
	.reg .pred 	%p<46>;
	.reg .b32 	%r<135>;
	.reg .b32 	%f<142>;
	.reg .b64 	%rd<21>;

	ld.param.u64 	%rd8, [_Z21gpu_sum_scan_blellochPfPKfS_m_param_0];
	ld.param.u64 	%rd9, [_Z21gpu_sum_scan_blellochPfPKfS_m_param_1];
	ld.param.u64 	%rd6, [_Z21gpu_sum_scan_blellochPfPKfS_m_param_2];
	ld.param.u64 	%rd7, [_Z21gpu_sum_scan_blellochPfPKfS_m_param_3];
	cvta.to.global.u64 	%rd1, %rd8;
	cvta.to.global.u64 	%rd2, %rd9;
	mov.u32 	%r1, %tid.x;
	shl.b32 	%r68, %r1, 2;
	mov.u32 	%r69, s_out;
	add.s32 	%r2, %r69, %r68;
	mov.b32 	%r70, 0;
	st.shared.u32 	[%r2], %r70;
	mov.u32 	%r71, %ntid.x;
	add.s32 	%r3, %r1, %r71;
	shl.b32 	%r72, %r71, 2;
	add.s32 	%r4, %r2, %r72;
	st.shared.u32 	[%r4], %r70;
	bar.sync 	0;
	mov.u32 	%r5, %ctaid.x;
	mul.lo.s32 	%r73, %r5, %r71;
	shl.b32 	%r6, %r73, 1;
	add.s32 	%r74, %r6, %r1;
	cvt.u64.u32 	%rd3, %r74;
	setp.le.u64 	%p1, %rd7, %rd3;
	@%p1 bra 	$L__BB0_3;
	shl.b64 	%rd10, %rd3, 2;
	add.s64 	%rd11, %rd2, %rd10;
	ld.global.f32 	%f62, [%rd11];
	st.shared.f32 	[%r2], %f62;
	add.s32 	%r75, %r3, %r6;
	cvt.u64.u32 	%rd4, %r75;
	setp.le.u64 	%p2, %rd7, %rd4;
	@%p2 bra 	$L__BB0_3;
	shl.b64 	%rd12, %rd4, 2;
	add.s64 	%rd13, %rd2, %rd12;
	ld.global.f32 	%f63, [%rd13];
	st.shared.f32 	[%r4], %f63;
$L__BB0_3:
	bar.sync 	0;
	add.s32 	%r7, %r1, 1;
	shl.b32 	%r76, %r7, 1;
	add.s32 	%r116, %r76, -2;
	shl.b32 	%r11, %r7, 3;
	add.s32 	%r9, %r69, %r11;
	ld.shared.v2.f32 	{%f64, %f65}, [%r9+-8];
	add.f32 	%f113, %f64, %f65;
	bar.sync 	0;
	st.shared.f32 	[%r9+-4], %f113;
	bar.sync 	0;
	shl.b32 	%r10, %r7, 2;
	setp.gt.u32 	%p3, %r1, 511;
	add.s32 	%r12, %r9, %r11;
	@%p3 bra 	$L__BB0_5;
	add.s32 	%r116, %r10, -3;
	ld.shared.f32 	%f66, [%r12+-12];
	ld.shared.f32 	%f67, [%r12+-4];
	add.f32 	%f113, %f66, %f67;
$L__BB0_5:
	setp.gt.u32 	%p4, %r1, 511;
	bar.sync 	0;
	@%p4 bra 	$L__BB0_7;
	st.shared.f32 	[%r12+-4], %f113;
$L__BB0_7:
	bar.sync 	0;
	setp.gt.u32 	%p5, %r1, 255;
	shl.b32 	%r15, %r7, 4;
	add.s32 	%r16, %r12, %r15;
	@%p5 bra 	$L__BB0_9;
	add.s32 	%r116, %r11, -5;
	ld.shared.f32 	%f68, [%r16+-20];
	ld.shared.f32 	%f69, [%r16+-4];
	add.f32 	%f113, %f68, %f69;
$L__BB0_9:
	setp.gt.u32 	%p6, %r1, 255;
	bar.sync 	0;
	@%p6 bra 	$L__BB0_11;
	st.shared.f32 	[%r16+-4], %f113;
$L__BB0_11:
	bar.sync 	0;
	setp.gt.u32 	%p7, %r1, 127;
	mad.lo.s32 	%r19, %r7, 48, %r12;
	@%p7 bra 	$L__BB0_13;
	add.s32 	%r116, %r15, -9;
	ld.shared.f32 	%f70, [%r19+-36];
	ld.shared.f32 	%f71, [%r19+-4];
	add.f32 	%f113, %f70, %f71;
$L__BB0_13:
	setp.gt.u32 	%p8, %r1, 127;
	bar.sync 	0;
	@%p8 bra 	$L__BB0_15;
	st.shared.f32 	[%r19+-4], %f113;
$L__BB0_15:
	bar.sync 	0;
	shl.b32 	%r22, %r7, 5;
	setp.gt.u32 	%p9, %r1, 63;
	mad.lo.s32 	%r23, %r7, 112, %r12;
	@%p9 bra 	$L__BB0_17;
	add.s32 	%r116, %r22, -17;
	ld.shared.f32 	%f72, [%r23+-68];
	ld.shared.f32 	%f73, [%r23+-4];
	add.f32 	%f113, %f72, %f73;
$L__BB0_17:
	setp.gt.u32 	%p10, %r1, 63;
	bar.sync 	0;
	@%p10 bra 	$L__BB0_19;
	st.shared.f32 	[%r23+-4], %f113;
$L__BB0_19:
	bar.sync 	0;
	shl.b32 	%r26, %r7, 6;
	setp.gt.u32 	%p11, %r1, 31;
	mad.lo.s32 	%r27, %r7, 240, %r12;
	@%p11 bra 	$L__BB0_21;
	add.s32 	%r116, %r26, -33;
	ld.shared.f32 	%f74, [%r27+-132];
	ld.shared.f32 	%f75, [%r27+-4];
	add.f32 	%f113, %f74, %f75;
$L__BB0_21:
	bar.sync 	0;
	@%p11 bra 	$L__BB0_23;
	st.shared.f32 	[%r27+-4], %f113;
$L__BB0_23:
	bar.sync 	0;
	shl.b32 	%r30, %r7, 7;
	setp.gt.u32 	%p13, %r1, 15;
	mad.lo.s32 	%r31, %r7, 496, %r12;
	@%p13 bra 	$L__BB0_25;
	add.s32 	%r116, %r30, -65;
	ld.shared.f32 	%f76, [%r31+-260];
	ld.shared.f32 	%f77, [%r31+-4];
	add.f32 	%f113, %f76, %f77;
$L__BB0_25:
	bar.sync 	0;
	@%p13 bra 	$L__BB0_27;
	st.shared.f32 	[%r31+-4], %f113;
$L__BB0_27:
	bar.sync 	0;
	shl.b32 	%r34, %r7, 8;
	setp.gt.u32 	%p15, %r1, 7;
	mad.lo.s32 	%r35, %r7, 1008, %r12;
	@%p15 bra 	$L__BB0_29;
	add.s32 	%r116, %r34, -129;
	ld.shared.f32 	%f78, [%r35+-516];
	ld.shared.f32 	%f79, [%r35+-4];
	add.f32 	%f113, %f78, %f79;
$L__BB0_29:
	bar.sync 	0;
	@%p15 bra 	$L__BB0_31;
	st.shared.f32 	[%r35+-4], %f113;
$L__BB0_31:
	bar.sync 	0;
	shl.b32 	%r38, %r7, 9;
	setp.gt.u32 	%p17, %r1, 3;
	mad.lo.s32 	%r39, %r7, 2032, %r12;
	@%p17 bra 	$L__BB0_33;
	add.s32 	%r116, %r38, -257;
	ld.shared.f32 	%f80, [%r39+-1028];
	ld.shared.f32 	%f81, [%r39+-4];
	add.f32 	%f113, %f80, %f81;
$L__BB0_33:
	bar.sync 	0;
	@%p17 bra 	$L__BB0_35;
	st.shared.f32 	[%r39+-4], %f113;
$L__BB0_35:
	bar.sync 	0;
	shl.b32 	%r42, %r7, 10;
	setp.gt.u32 	%p19, %r1, 1;
	mad.lo.s32 	%r43, %r7, 4080, %r12;
	@%p19 bra 	$L__BB0_37;
	add.s32 	%r116, %r42, -513;
	ld.shared.f32 	%f82, [%r43+-2052];
	ld.shared.f32 	%f83, [%r43+-4];
	add.f32 	%f113, %f82, %f83;
$L__BB0_37:
	bar.sync 	0;
	@%p19 bra 	$L__BB0_39;
	st.shared.f32 	[%r43+-4], %f113;
$L__BB0_39:
	bar.sync 	0;
	setp.ne.s32 	%p21, %r1, 0;
	mad.lo.s32 	%r46, %r7, 8176, %r12;
	@%p21 bra 	$L__BB0_41;
	ld.shared.f32 	%f84, [%r46+-4100];
	ld.shared.f32 	%f85, [%r46+-4];
	add.f32 	%f113, %f84, %f85;
	mov.b32 	%r116, 1023;
$L__BB0_41:
	bar.sync 	0;
	@%p21 bra 	$L__BB0_43;
	st.shared.f32 	[%r46+-4], %f113;
$L__BB0_43:
	bar.sync 	0;
	@%p21 bra 	$L__BB0_45;
	ld.shared.f32 	%f86, [%r46+-4];
	cvta.to.global.u64 	%rd14, %rd6;
	mul.wide.u32 	%rd15, %r5, 4;
	add.s64 	%rd16, %rd14, %rd15;
	st.global.f32 	[%rd16], %f86;
	mov.b32 	%r79, 0;
	st.shared.u32 	[%r46+-4], %r79;
$L__BB0_45:
	bar.sync 	0;
	mov.f32 	%f122, 0f00000000;
	mov.f32 	%f123, %f122;
	@%p21 bra 	$L__BB0_47;
	shl.b32 	%r80, %r7, 11;
	add.s32 	%r116, %r80, -1025;
	ld.shared.f32 	%f122, [%r46+-4];
	ld.shared.f32 	%f88, [%r46+-4100];
	add.f32 	%f123, %f122, %f88;
$L__BB0_47:
	bar.sync 	0;
	@%p21 bra 	$L__BB0_49;
	shl.b32 	%r81, %r116, 2;
	mov.u32 	%r82, s_out;
	add.s32 	%r83, %r82, %r81;
	st.shared.f32 	[%r83], %f122;
	st.shared.f32 	[%r46+-4], %f123;
$L__BB0_49:
	bar.sync 	0;
	mov.f32 	%f124, 0f00000000;
	mov.f32 	%f125, %f124;
	@%p19 bra 	$L__BB0_51;
	shl.b32 	%r84, %r1, 10;
	or.b32  	%r116, %r84, 511;
	ld.shared.f32 	%f124, [%r43+-4];
	ld.shared.f32 	%f90, [%r43+-2052];
	add.f32 	%f125, %f124, %f90;
$L__BB0_51:
	bar.sync 	0;
	@%p19 bra 	$L__BB0_53;
	shl.b32 	%r85, %r116, 2;
	mov.u32 	%r86, s_out;
	add.s32 	%r87, %r86, %r85;
	st.shared.f32 	[%r87], %f124;
	st.shared.f32 	[%r43+-4], %f125;
$L__BB0_53:
	bar.sync 	0;
	mov.f32 	%f126, 0f00000000;
	mov.f32 	%f127, %f126;
	@%p17 bra 	$L__BB0_55;
	shl.b32 	%r88, %r1, 9;
	or.b32  	%r116, %r88, 255;
	ld.shared.f32 	%f126, [%r39+-4];
	ld.shared.f32 	%f92, [%r39+-1028];
	add.f32 	%f127, %f126, %f92;
$L__BB0_55:
	bar.sync 	0;
	@%p17 bra 	$L__BB0_57;
	shl.b32 	%r89, %r116, 2;
	mov.u32 	%r90, s_out;
	add.s32 	%r91, %r90, %r89;
	st.shared.f32 	[%r91], %f126;
	st.shared.f32 	[%r39+-4], %f127;
$L__BB0_57:
	bar.sync 	0;
	mov.f32 	%f128, 0f00000000;
	mov.f32 	%f129, %f128;
	@%p15 bra 	$L__BB0_59;
	add.s32 	%r116, %r34, -129;
	ld.shared.f32 	%f128, [%r35+-4];
	ld.shared.f32 	%f94, [%r35+-516];
	add.f32 	%f129, %f128, %f94;
$L__BB0_59:
	bar.sync 	0;
	@%p15 bra 	$L__BB0_61;
	shl.b32 	%r92, %r116, 2;
	mov.u32 	%r93, s_out;
	add.s32 	%r94, %r93, %r92;
	st.shared.f32 	[%r94], %f128;
	st.shared.f32 	[%r35+-4], %f129;
$L__BB0_61:
	setp.gt.u32 	%p32, %r1, 15;
	bar.sync 	0;
	mov.f32 	%f130, 0f00000000;
	mov.f32 	%f131, %f130;
	@%p32 bra 	$L__BB0_63;
	add.s32 	%r116, %r30, -65;
	ld.shared.f32 	%f130, [%r31+-4];
	ld.shared.f32 	%f96, [%r31+-260];
	add.f32 	%f131, %f130, %f96;
$L__BB0_63:
	setp.gt.u32 	%p33, %r1, 15;
	bar.sync 	0;
	@%p33 bra 	$L__BB0_65;
	shl.b32 	%r95, %r116, 2;
	mov.u32 	%r96, s_out;
	add.s32 	%r97, %r96, %r95;
	st.shared.f32 	[%r97], %f130;
	st.shared.f32 	[%r31+-4], %f131;
$L__BB0_65:
	setp.gt.u32 	%p34, %r1, 31;
	bar.sync 	0;
	mov.f32 	%f132, 0f00000000;
	mov.f32 	%f133, %f132;
	@%p34 bra 	$L__BB0_67;
	add.s32 	%r116, %r26, -33;
	ld.shared.f32 	%f132, [%r27+-4];
	ld.shared.f32 	%f98, [%r27+-132];
	add.f32 	%f133, %f132, %f98;
$L__BB0_67:
	setp.gt.u32 	%p35, %r1, 31;
	bar.sync 	0;
	@%p35 bra 	$L__BB0_69;
	shl.b32 	%r98, %r116, 2;
	mov.u32 	%r99, s_out;
	add.s32 	%r100, %r99, %r98;
	st.shared.f32 	[%r100], %f132;
	st.shared.f32 	[%r27+-4], %f133;
$L__BB0_69:
	setp.gt.u32 	%p36, %r1, 63;
	bar.sync 	0;
	mov.f32 	%f134, 0f00000000;
	mov.f32 	%f135, %f134;
	@%p36 bra 	$L__BB0_71;
	add.s32 	%r116, %r22, -17;
	ld.shared.f32 	%f134, [%r23+-4];
	ld.shared.f32 	%f100, [%r23+-68];
	add.f32 	%f135, %f134, %f100;
$L__BB0_71:
	setp.gt.u32 	%p37, %r1, 63;
	bar.sync 	0;
	@%p37 bra 	$L__BB0_73;
	shl.b32 	%r101, %r116, 2;
	mov.u32 	%r102, s_out;
	add.s32 	%r103, %r102, %r101;
	st.shared.f32 	[%r103], %f134;
	st.shared.f32 	[%r23+-4], %f135;
$L__BB0_73:
	setp.gt.u32 	%p38, %r1, 127;
	bar.sync 	0;
	mov.f32 	%f136, 0f00000000;
	mov.f32 	%f137, %f136;
	@%p38 bra 	$L__BB0_75;
	add.s32 	%r116, %r15, -9;
	ld.shared.f32 	%f136, [%r19+-4];
	ld.shared.f32 	%f102, [%r19+-36];
	add.f32 	%f137, %f136, %f102;
$L__BB0_75:
	setp.gt.u32 	%p39, %r1, 127;
	bar.sync 	0;
	@%p39 bra 	$L__BB0_77;
	shl.b32 	%r104, %r116, 2;
	mov.u32 	%r105, s_out;
	add.s32 	%r106, %r105, %r104;
	st.shared.f32 	[%r106], %f136;
	st.shared.f32 	[%r19+-4], %f137;
$L__BB0_77:
	setp.gt.u32 	%p40, %r1, 255;
	bar.sync 	0;
	mov.f32 	%f138, 0f00000000;
	mov.f32 	%f139, %f138;
	@%p40 bra 	$L__BB0_79;
	add.s32 	%r116, %r11, -5;
	ld.shared.f32 	%f138, [%r16+-4];
	ld.shared.f32 	%f104, [%r16+-20];
	add.f32 	%f139, %f138, %f104;
$L__BB0_79:
	setp.gt.u32 	%p41, %r1, 255;
	bar.sync 	0;
	@%p41 bra 	$L__BB0_81;
	shl.b32 	%r107, %r116, 2;
	mov.u32 	%r108, s_out;
	add.s32 	%r109, %r108, %r107;
	st.shared.f32 	[%r109], %f138;
	st.shared.f32 	[%r16+-4], %f139;
$L__BB0_81:
	setp.gt.u32 	%p42, %r1, 511;
	bar.sync 	0;
	mov.f32 	%f140, 0f00000000;
	mov.f32 	%f141, %f140;
	@%p42 bra 	$L__BB0_83;
	shl.b32 	%r110, %r1, 2;
	or.b32  	%r116, %r110, 1;
	ld.shared.f32 	%f140, [%r12+-4];
	ld.shared.f32 	%f106, [%r12+-12];
	add.f32 	%f141, %f140, %f106;
$L__BB0_83:
	setp.gt.u32 	%p43, %r1, 511;
	bar.sync 	0;
	@%p43 bra 	$L__BB0_85;
	shl.b32 	%r111, %r116, 2;
	mov.u32 	%r112, s_out;
	add.s32 	%r113, %r112, %r111;
	st.shared.f32 	[%r113], %f140;
	st.shared.f32 	[%r12+-4], %f141;
$L__BB0_85:
	setp.le.u64 	%p44, %rd7, %rd3;
	bar.sync 	0;
	ld.shared.v2.f32 	{%f107, %f108}, [%r9+-8];
	add.f32 	%f109, %f108, %f107;
	bar.sync 	0;
	st.shared.v2.f32 	[%r9+-8], {%f108, %f109};
	bar.sync 	0;
	@%p44 bra 	$L__BB0_88;
	ld.shared.f32 	%f110, [%r2];
	shl.b64 	%rd17, %rd3, 2;
	add.s64 	%rd18, %rd1, %rd17;
	st.global.f32 	[%rd18], %f110;
	add.s32 	%r114, %r3, %r6;
	cvt.u64.u32 	%rd5, %r114;
	setp.le.u64 	%p45, %rd7, %rd5;
	@%p45 bra 	$L__BB0_88;
	ld.shared.f32 	%f111, [%r4];
	shl.b64 	%rd19, %rd5, 2;
	add.s64 	%rd20, %rd1, %rd19;
	st.global.f32 	[%rd20], %f111;
$L__BB0_88:
	ret;

}
	// .globl	_Z11gpu_prescanPfPKfS_jjj
.visible .entry _Z11gpu_prescanPfPKfS_jjj(
	.param .u64 .ptr .align 1 _Z11gpu_prescanPfPKfS_jjj_param_0,
	.param .u64 .ptr .align 1 _Z11gpu_prescanPfPKfS_jjj_param_1,
	.param .u64 .ptr .align 1 _Z11gpu_prescanPfPKfS_jjj_param_2,
	.param .u32 _Z11gpu_prescanPfPKfS_jjj_param_3,
	.param .u32 _Z11gpu_prescanPfPKfS_jjj_param_4,
	.param .u32 _Z11gpu_prescanPfPKfS_jjj_param_5
)
{
	.reg .pred 	%p<13>;
	.reg .b32 	%r<82>;
	.reg .b32 	%f<12>;
	.reg .b64 	%rd<17>;

	ld.param.u64 	%rd4, [_Z11gpu_prescanPfPKfS_jjj_param_0];
	ld.param.u64 	%rd5, [_Z11gpu_prescanPfPKfS_jjj_param_1];
	ld.param.u64 	%rd3, [_Z11gpu_prescanPfPKfS_jjj_param_2];
	ld.param.u32 	%r23, [_Z11gpu_prescanPfPKfS_jjj_param_3];
	ld.param.u32 	%r25, [_Z11gpu_prescanPfPKfS_jjj_param_4];
	ld.param.u32 	%r24, [_Z11gpu_prescanPfPKfS_jjj_param_5];
	cvta.to.global.u64 	%rd1, %rd4;
	cvta.to.global.u64 	%rd2, %rd5;
	mov.u32 	%r1, %tid.x;
	mov.u32 	%r26, %ntid.x;
	add.s32 	%r2, %r1, %r26;
	shl.b32 	%r27, %r1, 2;
	mov.u32 	%r28, s_out;
	add.s32 	%r3, %r28, %r27;
	mov.b32 	%r29, 0;
	st.shared.u32 	[%r3], %r29;
	shl.b32 	%r30, %r26, 2;
	add.s32 	%r4, %r3, %r30;
	st.shared.u32 	[%r4], %r29;
	add.s32 	%r31, %r24, %r1;
	setp.ge.u32 	%p1, %r31, %r25;
	@%p1 bra 	$L__BB1_2;
	shl.b32 	%r32, %r24, 2;
	add.s32 	%r33, %r3, %r32;
	mov.b32 	%r34, 0;
	st.shared.u32 	[%r33], %r34;
$L__BB1_2:
	bar.sync 	0;
	mov.u32 	%r5, %ctaid.x;
	mul.lo.s32 	%r6, %r24, %r5;
	add.s32 	%r7, %r6, %r1;
	setp.ge.u32 	%p2, %r7, %r23;
	shr.u32 	%r35, %r1, 3;
	and.b32  	%r36, %r35, 124;
	add.s32 	%r8, %r3, %r36;
	shr.u32 	%r37, %r2, 3;
	and.b32  	%r38, %r37, 508;
	add.s32 	%r9, %r4, %r38;
	@%p2 bra 	$L__BB1_5;
	mul.wide.u32 	%rd6, %r7, 4;
	add.s64 	%rd7, %rd2, %rd6;
	ld.global.f32 	%f1, [%rd7];
	st.shared.f32 	[%r8], %f1;
	add.s32 	%r10, %r2, %r6;
	setp.ge.u32 	%p3, %r10, %r23;
	@%p3 bra 	$L__BB1_5;
	mul.wide.u32 	%rd8, %r10, 4;
	add.s64 	%rd9, %rd2, %rd8;
	ld.global.f32 	%f2, [%rd9];
	st.shared.f32 	[%r9], %f2;
$L__BB1_5:
	setp.lt.u32 	%p4, %r24, 2;
	mov.b32 	%r79, 1;
	@%p4 bra 	$L__BB1_10;
	shl.b32 	%r41, %r1, 1;
	or.b32  	%r11, %r41, 1;
	mov.b32 	%r79, 1;
	mov.u32 	%r77, %r24;
$L__BB1_7:
	shr.u32 	%r14, %r77, 1;
	bar.sync 	0;
	setp.ge.u32 	%p5, %r1, %r14;
	@%p5 bra 	$L__BB1_9;
	mul.lo.s32 	%r42, %r79, %r11;
	add.s32 	%r43, %r42, -1;
	add.s32 	%r44, %r42, %r79;
	add.s32 	%r45, %r43, %r79;
	shr.s32 	%r46, %r43, 5;
	add.s32 	%r47, %r46, %r42;
	shr.s32 	%r48, %r45, 5;
	add.s32 	%r49, %r48, %r44;
	shl.b32 	%r50, %r47, 2;
	add.s32 	%r52, %r28, %r50;
	ld.shared.f32 	%f3, [%r52+-4];
	shl.b32 	%r53, %r49, 2;
	add.s32 	%r54, %r28, %r53;
	ld.shared.f32 	%f4, [%r54+-4];
	add.f32 	%f5, %f3, %f4;
	st.shared.f32 	[%r54+-4], %f5;
$L__BB1_9:
	shl.b32 	%r79, %r79, 1;
	setp.gt.u32 	%p6, %r77, 3;
	mov.u32 	%r77, %r14;
	@%p6 bra 	$L__BB1_7;
$L__BB1_10:
	setp.ne.s32 	%p7, %r1, 0;
	@%p7 bra 	$L__BB1_12;
	add.s32 	%r55, %r24, -1;
	shr.u32 	%r56, %r55, 5;
	add.s32 	%r57, %r56, %r24;
	shl.b32 	%r58, %r57, 2;
	add.s32 	%r60, %r28, %r58;
	ld.shared.f32 	%f6, [%r60+-4];
	cvta.to.global.u64 	%rd10, %rd3;
	mul.wide.u32 	%rd11, %r5, 4;
	add.s64 	%rd12, %rd10, %rd11;
	st.global.f32 	[%rd12], %f6;
	mov.b32 	%r61, 0;
	st.shared.u32 	[%r60+-4], %r61;
$L__BB1_12:
	setp.lt.u32 	%p8, %r24, 2;
	@%p8 bra 	$L__BB1_17;
	shl.b32 	%r63, %r1, 1;
	or.b32  	%r17, %r63, 1;
	mov.b32 	%r80, 1;
$L__BB1_14:
	shr.s32 	%r79, %r79, 1;
	bar.sync 	0;
	setp.ge.s32 	%p9, %r1, %r80;
	@%p9 bra 	$L__BB1_16;
	mul.lo.s32 	%r64, %r79, %r17;
	add.s32 	%r65, %r64, -1;
	add.s32 	%r66, %r64, %r79;
	add.s32 	%r67, %r65, %r79;
	shr.s32 	%r68, %r65, 5;
	add.s32 	%r69, %r68, %r64;
	shr.s32 	%r70, %r67, 5;
	add.s32 	%r71, %r70, %r66;
	shl.b32 	%r72, %r69, 2;
	add.s32 	%r74, %r28, %r72;
	ld.shared.f32 	%f7, [%r74+-4];
	shl.b32 	%r75, %r71, 2;
	add.s32 	%r76, %r28, %r75;
	ld.shared.f32 	%f8, [%r76+-4];
	st.shared.f32 	[%r74+-4], %f8;
	add.f32 	%f9, %f7, %f8;
	st.shared.f32 	[%r76+-4], %f9;
$L__BB1_16:
	shl.b32 	%r80, %r80, 1;
	setp.lt.u32 	%p10, %r80, %r24;
	@%p10 bra 	$L__BB1_14;
$L__BB1_17:
	setp.ge.u32 	%p11, %r7, %r23;
	bar.sync 	0;
	@%p11 bra 	$L__BB1_20;
	ld.shared.f32 	%f10, [%r8];
	mul.wide.u32 	%rd13, %r7, 4;
	add.s64 	%rd14, %rd1, %rd13;
	st.global.f32 	[%rd14], %f10;
	add.s32 	%r22, %r2, %r6;
	setp.ge.u32 	%p12, %r22, %r23;
	@%p12 bra 	$L__BB1_20;
	ld.shared.f32 	%f11, [%r9];
	mul.wide.u32 	%rd15, %r22, 4;
	add.s64 	%rd16, %rd1, %rd15;
	st.global.f32 	[%rd16], %f11;
$L__BB1_20:
	ret;

}
	// .globl	_Z18gpu_add_block_sumsPfPKfS_m
.visible .entry _Z18gpu_add_block_sumsPfPKfS_m(
	.param .u64 .ptr .align 1 _Z18gpu_add_block_sumsPfPKfS_m_param_0,
	.param .u64 .ptr .align 1 _Z18gpu_add_block_sumsPfPKfS_m_param_1,
	.param .u64 .ptr .align 1 _Z18gpu_add_block_sumsPfPKfS_m_param_2,
	.param .u64 _Z18gpu_add_block_sumsPfPKfS_m_param_3
)
{
	.reg .pred 	%p<3>;
	.reg .b32 	%r<9>;
	.reg .b32 	%f<6>;
	.reg .b64 	%rd<18>;

	ld.param.u64 	%rd6, [_Z18gpu_add_block_sumsPfPKfS_m_param_0];
	ld.param.u64 	%rd7, [_Z18gpu_add_block_sumsPfPKfS_m_param_1];
	ld.param.u64 	%rd8, [_Z18gpu_add_block_sumsPfPKfS_m_param_2];
	ld.param.u64 	%rd5, [_Z18gpu_add_block_sumsPfPKfS_m_param_3];
	cvta.to.global.u64 	%rd1, %rd6;
	cvta.to.global.u64 	%rd2, %rd7;
	cvta.to.global.u64 	%rd9, %rd8;
	mov.u32 	%r2, %ctaid.x;
	mul.wide.u32 	%rd10, %r2, 4;
	add.s64 	%rd11, %rd9, %rd10;
	ld.global.f32 	%f1, [%rd11];
	mov.u32 	%r1, %ntid.x;
	mul.lo.s32 	%r3, %r2, %r1;
	shl.b32 	%r4, %r3, 1;
	mov.u32 	%r5, %tid.x;
	add.s32 	%r6, %r4, %r5;
	cvt.u64.u32 	%rd3, %r6;
	setp.le.u64 	%p1, %rd5, %rd3;
	@%p1 bra 	$L__BB2_3;
	cvt.u32.u64 	%r7, %rd3;
	shl.b64 	%rd12, %rd3, 2;
	add.s64 	%rd13, %rd2, %rd12;
	ld.global.f32 	%f2, [%rd13];
	add.f32 	%f3, %f1, %f2;
	add.s64 	%rd14, %rd1, %rd12;
	st.global.f32 	[%rd14], %f3;
	add.s32 	%r8, %r7, %r1;
	cvt.u64.u32 	%rd4, %r8;
	setp.le.u64 	%p2, %rd5, %rd4;
	@%p2 bra 	$L__BB2_3;
	shl.b64 	%rd15, %rd4, 2;
	add.s64 	%rd16, %rd2, %rd15;
	ld.global.f32 	%f4, [%rd16];
	add.f32 	%f5, %f1, %f4;
	add.s64 	%rd17, %rd1, %rd15;
	st.global.f32 	[%rd17], %f5;
$L__BB2_3:
	ret;

}


// ===== COMPILED SASS (sm_100) =====

	.target	sm_100

	.elftype	@"ET_EXEC"


//--------------------- .note.nv.tkinfo           --------------------------
	.section	.note.nv.tkinfo,"",@"SHT_NOTE"
	.sectionflags	@"SHF_NOTE_NV_TKINFO"
	.tkinfo
        /*0018*/ 	.word	0x00000002
        /*0030*/ 	.string	""
        /*0030*/ 	.string	"ptxas"
        /*0030*/ 	.string	"Cuda compilation tools, release 13.0, V13.0.88"
        /*0030*/ 	.string	"Build cuda_13.0.r13.0/compiler.36424714_0"
        /*0030*/ 	.string	"-arch sm_100 -m 64 "



//--------------------- .note.nv.cuinfo           --------------------------
	.section	.note.nv.cuinfo,"",@"SHT_NOTE"
	.sectionflags	@"SHF_NOTE_NV_CUINFO"
        /*0018*/ 	.short	0x0002
        /*001a*/ 	.short	0x0064
        /*001c*/ 	.short	0x0082
	.zero		2


//--------------------- .nv.info                  --------------------------
	.section	.nv.info,"",@"SHT_CUDA_INFO"
	.align	4


	//----- nvinfo : EIATTR_REGCOUNT
	.align		4
        /*0000*/ 	.byte	0x04, 0x2f
        /*0002*/ 	.short	(.L_1 - .L_0)
	.align		4
.L_0:
        /*0004*/ 	.word	index@(_Z21gpu_sum_scan_blellochPfPKfS_m)
        /*0008*/ 	.word	0x0000001c


	//----- nvinfo : EIATTR_FRAME_SIZE
	.align		4
.L_1:
        /*000c*/ 	.byte	0x04, 0x11
        /*000e*/ 	.short	(.L_3 - .L_2)
	.align		4
.L_2:
        /*0010*/ 	.word	index@(_Z21gpu_sum_scan_blellochPfPKfS_m)
        /*0014*/ 	.word	0x00000000


	//----- nvinfo : EIATTR_REGCOUNT
	.align		4
.L_3:
        /*0018*/ 	.byte	0x04, 0x2f
        /*001a*/ 	.short	(.L_5 - .L_4)
	.align		4
.L_4:
        /*001c*/ 	.word	index@(_Z11gpu_prescanPfPKfS_jjj)
        /*0020*/ 	.word	0x0000000f


	//----- nvinfo : EIATTR_FRAME_SIZE
	.align		4
.L_5:
        /*0024*/ 	.byte	0x04, 0x11
        /*0026*/ 	.short	(.L_7 - .L_6)
	.align		4
.L_6:
        /*0028*/ 	.word	index@(_Z11gpu_prescanPfPKfS_jjj)
        /*002c*/ 	.word	0x00000000


	//----- nvinfo : EIATTR_REGCOUNT
	.align		4
.L_7:
        /*0030*/ 	.byte	0x04, 0x2f
        /*0032*/ 	.short	(.L_9 - .L_8)
	.align		4
.L_8:
        /*0034*/ 	.word	index@(_Z18gpu_add_block_sumsPfPKfS_m)
        /*0038*/ 	.word	0x0000000c


	//----- nvinfo : EIATTR_FRAME_SIZE
	.align		4
.L_9:
        /*003c*/ 	.byte	0x04, 0x11
        /*003e*/ 	.short	(.L_11 - .L_10)
	.align		4
.L_10:
        /*0040*/ 	.word	index@(_Z18gpu_add_block_sumsPfPKfS_m)
        /*0044*/ 	.word	0x00000000


	//----- nvinfo : EIATTR_MIN_STACK_SIZE
	.align		4
.L_11:
        /*0048*/ 	.byte	0x04, 0x12
        /*004a*/ 	.short	(.L_13 - .L_12)
	.align		4
.L_12:
        /*004c*/ 	.word	index@(_Z18gpu_add_block_sumsPfPKfS_m)
        /*0050*/ 	.word	0x00000000


	//----- nvinfo : EIATTR_MIN_STACK_SIZE
	.align		4
.L_13:
        /*0054*/ 	.byte	0x04, 0x12
        /*0056*/ 	.short	(.L_15 - .L_14)
	.align		4
.L_14:
        /*0058*/ 	.word	index@(_Z11gpu_prescanPfPKfS_jjj)
        /*005c*/ 	.word	0x00000000


	//----- nvinfo : EIATTR_MIN_STACK_SIZE
	.align		4
.L_15:
        /*0060*/ 	.byte	0x04, 0x12
        /*0062*/ 	.short	(.L_17 - .L_16)
	.align		4
.L_16:
        /*0064*/ 	.word	index@(_Z21gpu_sum_scan_blellochPfPKfS_m)
        /*0068*/ 	.word	0x00000000
.L_17:


//--------------------- .nv.compat                --------------------------
	.section	.nv.compat,"",@"SHT_CUDA_COMPAT_INFO"
	.align	4
        /*0000*/ 	.byte	0x02, 0x09, 0x00, 0x00, 0x02, 0x02, 0x01, 0x00, 0x02, 0x05, 0x05, 0x00, 0x03, 0x07, 0x01, 0x01
        /*0010*/ 	.byte	0x02, 0x03, 0x00, 0x00, 0x02, 0x06, 0x01, 0x00, 0x04, 0x0b, 0x08, 0x00, 0x09, 0x00, 0x00, 0x00
        /*0020*/ 	.byte	0x00, 0x00, 0x00, 0x00


//--------------------- .nv.info._Z18gpu_add_block_sumsPfPKfS_m --------------------------
	.section	.nv.info._Z18gpu_add_block_sumsPfPKfS_m,"",@"SHT_CUDA_INFO"
	.sectionflags	@""
	.align	4


	//----- nvinfo : EIATTR_CUDA_API_VERSION
	.align		4
        /*0000*/ 	.byte	0x04, 0x37
        /*0002*/ 	.short	(.L_19 - .L_18)
.L_18:
        /*0004*/ 	.word	0x00000082


	//----- nvinfo : EIATTR_KPARAM_INFO
	.align		4
.L_19:
        /*0008*/ 	.byte	0x04, 0x17
        /*000a*/ 	.short	(.L_21 - .L_20)
.L_20:
        /*000c*/ 	.word	0x00000000
        /*0010*/ 	.short	0x0003
        /*0012*/ 	.short	0x0018
        /*0014*/ 	.byte	0x00, 0xf0, 0x21, 0x00


	//----- nvinfo : EIATTR_KPARAM_INFO
	.align		4
.L_21:
        /*0018*/ 	.byte	0x04, 0x17
        /*001a*/ 	.short	(.L_23 - .L_22)
.L_22:
        /*001c*/ 	.word	0x00000000
        /*0020*/ 	.short	0x0002
        /*0022*/ 	.short	0x0010
        /*0024*/ 	.byte	0x00, 0xf5, 0x21, 0x00


	//----- nvinfo : EIATTR_KPARAM_INFO
	.align		4
.L_23:
        /*0028*/ 	.byte	0x04, 0x17
        /*002a*/ 	.short	(.L_25 - .L_24)
.L_24:
        /*002c*/ 	.word	0x00000000
        /*0030*/ 	.short	0x0001
        /*0032*/ 	.short	0x0008
        /*0034*/ 	.byte	0x00, 0xf5, 0x21, 0x00


	//----- nvinfo : EIATTR_KPARAM_INFO
	.align		4
.L_25:
        /*0038*/ 	.byte	0x04, 0x17
        /*003a*/ 	.short	(.L_27 - .L_26)
.L_26:
        /*003c*/ 	.word	0x00000000
        /*0040*/ 	.short	0x0000
        /*0042*/ 	.short	0x0000
        /*0044*/ 	.byte	0x00, 0xf5, 0x21, 0x00


	//----- nvinfo : EIATTR_SPARSE_MMA_MASK
	.align		4
.L_27:
        /*0048*/ 	.byte	0x03, 0x50
        /*004a*/ 	.short	0x0000


	//----- nvinfo : EIATTR_MAXREG_COUNT
	.align		4
        /*004c*/ 	.byte	0x03, 0x1b
        /*004e*/ 	.short	0x00ff


	//----- nvinfo : EIATTR_MERCURY_ISA_VERSION
	.align		4
        /*0050*/ 	.byte	0x03, 0x5f
        /*0052*/ 	.short	0x0101


	//----- nvinfo : EIATTR_VRC_CTA_INIT_COUNT
	.align		4
        /*0054*/ 	.byte	0x02, 0x4a
	.zero		1
	.zero		1


	//----- nvinfo : EIATTR_EXIT_INSTR_OFFSETS
	.align		4
        /*0058*/ 	.byte	0x04, 0x1c
        /*005a*/ 	.short	(.L_29 - .L_28)


	//   ....[0]....
.L_28:
        /*005c*/ 	.word	0x000000a0


	//   ....[1]....
        /*0060*/ 	.word	0x000001b0


	//   ....[2]....
        /*0064*/ 	.word	0x00000250


	//----- nvinfo : EIATTR_CBANK_PARAM_SIZE
	.align		4
.L_29:
        /*0068*/ 	.byte	0x03, 0x19
        /*006a*/ 	.short	0x0020


	//----- nvinfo : EIATTR_PARAM_CBANK
	.align		4
        /*006c*/ 	.byte	0x04, 0x0a
        /*006e*/ 	.short	(.L_31 - .L_30)
	.align		4
.L_30:
        /*0070*/ 	.word	index@(.nv.constant0._Z18gpu_add_block_sumsPfPKfS_m)
        /*0074*/ 	.short	0x0380
        /*0076*/ 	.short	0x0020


	//----- nvinfo : EIATTR_SW_WAR
	.align		4
.L_31:
        /*0078*/ 	.byte	0x04, 0x36
        /*007a*/ 	.short	(.L_33 - .L_32)
.L_32:
        /*007c*/ 	.word	0x00000008
.L_33:


//--------------------- .nv.info._Z11gpu_prescanPfPKfS_jjj --------------------------
	.section	.nv.info._Z11gpu_prescanPfPKfS_jjj,"",@"SHT_CUDA_INFO"
	.sectionflags	@""
	.align	4


	//----- nvinfo : EIATTR_CUDA_API_VERSION
	.align		4
        /*0000*/ 	.byte	0x04, 0x37
        /*0002*/ 	.short	(.L_35 - .L_34)
.L_34:
        /*0004*/ 	.word	0x00000082


	//----- nvinfo : EIATTR_KPARAM_INFO
	.align		4
.L_35:
        /*0008*/ 	.byte	0x04, 0x17
        /*000a*/ 	.short	(.L_37 - .L_36)
.L_36:
        /*000c*/ 	.word	0x00000000
        /*0010*/ 	.short	0x0005
        /*0012*/ 	.short	0x0020
        /*0014*/ 	.byte	0x00, 0xf0, 0x11, 0x00


	//----- nvinfo : EIATTR_KPARAM_INFO
	.align		4
.L_37:
        /*0018*/ 	.byte	0x04, 0x17
        /*001a*/ 	.short	(.L_39 - .L_38)
.L_38:
        /*001c*/ 	.word	0x00000000
        /*0020*/ 	.short	0x0004
        /*0022*/ 	.short	0x001c
        /*0024*/ 	.byte	0x00, 0xf0, 0x11, 0x00


	//----- nvinfo : EIATTR_KPARAM_INFO
	.align		4
.L_39:
        /*0028*/ 	.byte	0x04, 0x17
        /*002a*/ 	.short	(.L_41 - .L_40)
.L_40:
        /*002c*/ 	.word	0x00000000
        /*0030*/ 	.short	0x0003
        /*0032*/ 	.short	0x0018
        /*0034*/ 	.byte	0x00, 0xf0, 0x11, 0x00


	//----- nvinfo : EIATTR_KPARAM_INFO
	.align		4
.L_41:
        /*0038*/ 	.byte	0x04, 0x17
        /*003a*/ 	.short	(.L_43 - .L_42)
.L_42:
        /*003c*/ 	.word	0x00000000
        /*0040*/ 	.short	0x0002
        /*0042*/ 	.short	0x0010
        /*0044*/ 	.byte	0x00, 0xf5, 0x21, 0x00


	//----- nvinfo : EIATTR_KPARAM_INFO
	.align		4
.L_43:
        /*0048*/ 	.byte	0x04, 0x17
        /*004a*/ 	.short	(.L_45 - .L_44)
.L_44:
        /*004c*/ 	.word	0x00000000
        /*0050*/ 	.short	0x0001
        /*0052*/ 	.short	0x0008
        /*0054*/ 	.byte	0x00, 0xf5, 0x21, 0x00


	//----- nvinfo : EIATTR_KPARAM_INFO
	.align		4
.L_45:
        /*0058*/ 	.byte	0x04, 0x17
        /*005a*/ 	.short	(.L_47 - .L_46)
.L_46:
        /*005c*/ 	.word	0x00000000
        /*0060*/ 	.short	0x0000
        /*0062*/ 	.short	0x0000
        /*0064*/ 	.byte	0x00, 0xf5, 0x21, 0x00


	//----- nvinfo : EIATTR_SPARSE_MMA_MASK
	.align		4
.L_47:
        /*0068*/ 	.byte	0x03, 0x50
        /*006a*/ 	.short	0x0000


	//----- nvinfo : EIATTR_MAXREG_COUNT
	.align		4
        /*006c*/ 	.byte	0x03, 0x1b
        /*006e*/ 	.short	0x00ff


	//----- nvinfo : EIATTR_NUM_BARRIERS
	.align		4
        /*0070*/ 	.byte	0x02, 0x4c
        /*0072*/ 	.byte	0x01
	.zero		1


	//----- nvinfo : EIATTR_MERCURY_ISA_VERSION
	.align		4
        /*0074*/ 	.byte	0x03, 0x5f
        /*0076*/ 	.short	0x0101


	//----- nvinfo : EIATTR_VRC_CTA_INIT_COUNT
	.align		4
        /*0078*/ 	.byte	0x02, 0x4a
	.zero		1
	.zero		1


	//----- nvinfo : EIATTR_EXIT_INSTR_OFFSETS
	.align		4
        /*007c*/ 	.byte	0x04, 0x1c
        /*007e*/ 	.short	(.L_49 - .L_48)


	//   ....[0]....
.L_48:
        /*0080*/ 	.word	0x00000710


	//   ....[1]....
        /*0084*/ 	.word	0x00000780


	//   ....[2]....
        /*0088*/ 	.word	0x000007c0


	//----- nvinfo : EIATTR_CRS_STACK_SIZE
	.align		4
.L_49:
        /*008c*/ 	.byte	0x04, 0x1e
        /*008e*/ 	.short	(.L_51 - .L_50)
.L_50:
        /*0090*/ 	.word	0x00000000


	//----- nvinfo : EIATTR_CBANK_PARAM_SIZE
	.align		4
.L_51:
        /*0094*/ 	.byte	0x03, 0x19
        /*0096*/ 	.short	0x0024


	//----- nvinfo : EIATTR_PARAM_CBANK
	.align		4
        /*0098*/ 	.byte	0x04, 0x0a
        /*009a*/ 	.short	(.L_53 - .L_52)
	.align		4
.L_52:
        /*009c*/ 	.word	index@(.nv.constant0._Z11gpu_prescanPfPKfS_jjj)
        /*00a0*/ 	.short	0x0380
        /*00a2*/ 	.short	0x0024


	//----- nvinfo : EIATTR_SW_WAR
	.align		4
.L_53:
        /*00a4*/ 	.byte	0x04, 0x36
        /*00a6*/ 	.short	(.L_55 - .L_54)
.L_54:
        /*00a8*/ 	.word	0x00000008
.L_55:


//--------------------- .nv.info._Z21gpu_sum_scan_blellochPfPKfS_m --------------------------
	.section	.nv.info._Z21gpu_sum_scan_blellochPfPKfS_m,"",@"SHT_CUDA_INFO"
	.sectionflags	@""
	.align	4


	//----- nvinfo : EIATTR_CUDA_API_VERSION
	.align		4
        /*0000*/ 	.byte	0x04, 0x37
        /*0002*/ 	.short	(.L_57 - .L_56)
.L_56:
        /*0004*/ 	.word	0x00000082


	//----- nvinfo : EIATTR_KPARAM_INFO
	.align		4
.L_57:
        /*0008*/ 	.byte	0x04, 0x17
        /*000a*/ 	.short	(.L_59 - .L_58)
.L_58:
        /*000c*/ 	.word	0x00000000
        /*0010*/ 	.short	0x0003
        /*0012*/ 	.short	0x0018
        /*0014*/ 	.byte	0x00, 0xf0, 0x21, 0x00


	//----- nvinfo : EIATTR_KPARAM_INFO
	.align		4
.L_59:
        /*0018*/ 	.byte	0x04, 0x17
        /*001a*/ 	.short	(.L_61 - .L_60)
.L_60:
        /*001c*/ 	.word	0x00000000
        /*0020*/ 	.short	0x0002
        /*0022*/ 	.short	0x0010
        /*0024*/ 	.byte	0x00, 0xf5, 0x21, 0x00


	//----- nvinfo : EIATTR_KPARAM_INFO
	.align		4
.L_61:
        /*0028*/ 	.byte	0x04, 0x17
        /*002a*/ 	.short	(.L_63 - .L_62)
.L_62:
        /*002c*/ 	.word	0x00000000
        /*0030*/ 	.short	0x0001
        /*0032*/ 	.short	0x0008
        /*0034*/ 	.byte	0x00, 0xf5, 0x21, 0x00


	//----- nvinfo : EIATTR_KPARAM_INFO
	.align		4
.L_63:
        /*0038*/ 	.byte	0x04, 0x17
        /*003a*/ 	.short	(.L_65 - .L_64)
.L_64:
        /*003c*/ 	.word	0x00000000
        /*0040*/ 	.short	0x0000
        /*0042*/ 	.short	0x0000
        /*0044*/ 	.byte	0x00, 0xf5, 0x21, 0x00


	//----- nvinfo : EIATTR_SPARSE_MMA_MASK
	.align		4
.L_65:
        /*0048*/ 	.byte	0x03, 0x50
        /*004a*/ 	.short	0x0000


	//----- nvinfo : EIATTR_MAXREG_COUNT
	.align		4
        /*004c*/ 	.byte	0x03, 0x1b
        /*004e*/ 	.short	0x00ff


	//----- nvinfo : EIATTR_NUM_BARRIERS
	.align		4
        /*0050*/ 	.byte	0x02, 0x4c
        /*0052*/ 	.byte	0x01
	.zero		1


	//----- nvinfo : EIATTR_MERCURY_ISA_VERSION
	.align		4
        /*0054*/ 	.byte	0x03, 0x5f
        /*0056*/ 	.short	0x0101


	//----- nvinfo : EIATTR_VRC_CTA_INIT_COUNT
	.align		4
        /*0058*/ 	.byte	0x02, 0x4a
	.zero		1
	.zero		1


	//----- nvinfo : EIATTR_EXIT_INSTR_OFFSETS
	.align		4
        /*005c*/ 	.byte	0x04, 0x1c
        /*005e*/ 	.short	(.L_67 - .L_66)


	//   ....[0]....
.L_66:
        /*0060*/ 	.word	0x00001120


	//   ....[1]....
        /*0064*/ 	.word	0x000011b0


	//   ....[2]....
        /*0068*/ 	.word	0x00001200


	//----- nvinfo : EIATTR_CRS_STACK_SIZE
	.align		4
.L_67:
        /*006c*/ 	.byte	0x04, 0x1e
        /*006e*/ 	.short	(.L_69 - .L_68)
.L_68:
        /*0070*/ 	.word	0x00000000


	//----- nvinfo : EIATTR_CBANK_PARAM_SIZE
	.align		4
.L_69:
        /*0074*/ 	.byte	0x03, 0x19
        /*0076*/ 	.short	0x0020


	//----- nvinfo : EIATTR_PARAM_CBANK
	.align		4
        /*0078*/ 	.byte	0x04, 0x0a
        /*007a*/ 	.short	(.L_71 - .L_70)
	.align		4
.L_70:
        /*007c*/ 	.word	index@(.nv.constant0._Z21gpu_sum_scan_blellochPfPKfS_m)
        /*0080*/ 	.short	0x0380
        /*0082*/ 	.short	0x0020


	//----- nvinfo : EIATTR_SW_WAR
	.align		4
.L_71:
        /*0084*/ 	.byte	0x04, 0x36
        /*0086*/ 	.short	(.L_73 - .L_72)
.L_72:
        /*0088*/ 	.word	0x00000008
.L_73:


//--------------------- .nv.callgraph             --------------------------
	.section	.nv.callgraph,"",@"SHT_CUDA_CALLGRAPH"
	.align	4
	.sectionentsize	8
	.align		4
        /*0000*/ 	.word	0x00000000
	.align		4
        /*0004*/ 	.word	0xffffffff
	.align		4
        /*0008*/ 	.word	0x00000000
	.align		4
        /*000c*/ 	.word	0xfffffffe
	.align		4
        /*0010*/ 	.word	0x00000000
	.align		4
        /*0014*/ 	.word	0xfffffffd
	.align		4
        /*0018*/ 	.word	0x00000000
	.align		4
        /*001c*/ 	.word	0xfffffffc


//--------------------- .text._Z18gpu_add_block_sumsPfPKfS_m --------------------------
	.section	.text._Z18gpu_add_block_sumsPfPKfS_m,"ax",@progbits
	.align	128
        .global         _Z18gpu_add_block_sumsPfPKfS_m
        .type           _Z18gpu_add_block_sumsPfPKfS_m,@function
        .size           _Z18gpu_add_block_sumsPfPKfS_m,(.L_x_17 - _Z18gpu_add_block_sumsPfPKfS_m)
        .other          _Z18gpu_add_block_sumsPfPKfS_m,@"STO_CUDA_ENTRY STV_DEFAULT"
_Z18gpu_add_block_sumsPfPKfS_m:
.text._Z18gpu_add_block_sumsPfPKfS_m:
[----:B------:R-:W-:Y:S01]  /*0000*/  LDC R1, c[0x0][0x37c] ;  /* 0x0000df00ff017b82 */ /* 0x000fe20000000800 */
[----:B------:R-:W0:Y:S01]  /*0010*/  S2R R5, SR_CTAID.X ;  /* 0x0000000000057919 */ /* 0x000e220000002500 */
[----:B------:R-:W0:Y:S01]  /*0020*/  LDCU UR6, c[0x0][0x360] ;  /* 0x00006c00ff0677ac */ /* 0x000e220008000800 */
[----:B------:R-:W1:Y:S01]  /*0030*/  S2R R3, SR_TID.X ;  /* 0x0000000000037919 */ /* 0x000e620000002100 */
[----:B------:R-:W2:Y:S01]  /*0040*/  LDCU.64 UR8, c[0x0][0x398] ;  /* 0x00007300ff0877ac */ /* 0x000ea20008000a00 */
[----:B0-----:R-:W-:-:S04]  /*0050*/  IMAD R0, R5, UR6, RZ ;  /* 0x0000000605007c24 */ /* 0x001fc8000f8e02ff */
[----:B-1----:R-:W-:Y:S02]  /*0060*/  IMAD R6, R0, 0x2, R3 ;  /* 0x0000000200067824 */ /* 0x002fe400078e0203 */
[----:B------:R-:W0:Y:S03]  /*0070*/  LDC.64 R2, c[0x0][0x390] ;  /* 0x0000e400ff027b82 */ /* 0x000e260000000a00 */
[----:B--2---:R-:W-:-:S04]  /*0080*/  ISETP.GE.U32.AND P0, PT, R6, UR8, PT ;  /* 0x0000000806007c0c */ /* 0x004fc8000bf06070 */
[----:B------:R-:W-:-:S13]  /*0090*/  ISETP.GE.U32.AND.EX P0, PT, RZ, UR9, PT, P0 ;  /* 0x00000009ff007c0c */ /* 0x000fda000bf06100 */
[----:B------:R-:W-:Y:S05]  /*00a0*/  @P0 EXIT ;  /* 0x000000000000094d */ /* 0x000fea0003800000 */
[----:B------:R-:W1:Y:S01]  /*00b0*/  LDCU.128 UR12, c[0x0][0x380] ;  /* 0x00007000ff0c77ac */ /* 0x000e620008000c00 */
[----:B------:R-:W-:Y:S01]  /*00c0*/  IMAD.SHL.U32 R7, R6, 0x4, RZ ;  /* 0x0000000406077824 */ /* 0x000fe200078e00ff */
[----:B------:R-:W-:Y:S01]  /*00d0*/  SHF.R.U32.HI R9, RZ, 0x1e, R6 ;  /* 0x0000001eff097819 */ /* 0x000fe20000011606 */
[----:B0-----:R-:W-:Y:S01]  /*00e0*/  IMAD.WIDE.U32 R2, R5, 0x4, R2 ;  /* 0x0000000405027825 */ /* 0x001fe200078e0002 */
[----:B------:R-:W0:Y:S02]  /*00f0*/  LDCU.64 UR4, c[0x0][0x358] ;  /* 0x00006b00ff0477ac */ /* 0x000e240008000a00 */
[----:B-1----:R-:W-:-:S04]  /*0100*/  IADD3 R4, P0, PT, R7, UR14, RZ ;  /* 0x0000000e07047c10 */ /* 0x002fc8000ff1e0ff */
[----:B------:R-:W-:Y:S01]  /*0110*/  IADD3.X R5, PT, PT, R9, UR15, RZ, P0, !PT ;  /* 0x0000000f09057c10 */ /* 0x000fe200087fe4ff */
[----:B0-----:R-:W2:Y:S05]  /*0120*/  LDG.E R0, desc[UR4][R2.64] ;  /* 0x0000000402007981 */ /* 0x001eaa000c1e1900 */
[----:B------:R-:W2:Y:S01]  /*0130*/  LDG.E R5, desc[UR4][R4.64] ;  /* 0x0000000404057981 */ /* 0x000ea2000c1e1900 */
[----:B------:R-:W-:Y:S01]  /*0140*/  VIADD R8, R6, UR6 ;  /* 0x0000000606087c36 */ /* 0x000fe20008000000 */
[----:B------:R-:W-:-:S04]  /*0150*/  IADD3 R6, P1, PT, R7, UR12, RZ ;  /* 0x0000000c07067c10 */ /* 0x000fc8000ff3e0ff */
[----:B------:R-:W-:Y:S02]  /*0160*/  ISETP.GE.U32.AND P0, PT, R8, UR8, PT ;  /* 0x0000000808007c0c */ /* 0x000fe4000bf06070 */
[----:B------:R-:W-:Y:S02]  /*0170*/  IADD3.X R7, PT, PT, R9, UR13, RZ, P1, !PT ;  /* 0x0000000d09077c10 */ /* 0x000fe40008ffe4ff */
[----:B------:R-:W-:Y:S01]  /*0180*/  ISETP.GE.U32.AND.EX P0, PT, RZ, UR9, PT, P0 ;  /* 0x00000009ff007c0c */ /* 0x000fe2000bf06100 */
[----:B--2---:R-:W-:-:S05]  /*0190*/  FADD R9, R0, R5 ;  /* 0x0000000500097221 */ /* 0x004fca0000000000 */
[----:B------:R0:W-:Y:S07]  /*01a0*/  STG.E desc[UR4][R6.64], R9 ;  /* 0x0000000906007986 */ /* 0x0001ee000c101904 */
[----:B------:R-:W-:Y:S05]  /*01b0*/  @P0 EXIT ;  /* 0x000000000000094d */ /* 0x000fea0003800000 */
[----:B------:R-:W-:Y:S01]  /*01c0*/  IMAD.SHL.U32 R4, R8, 0x4, RZ ;  /* 0x0000000408047824 */ /* 0x000fe200078e00ff */
[----:B------:R-:W-:-:S04]  /*01d0*/  SHF.R.U32.HI R8, RZ, 0x1e, R8 ;  /* 0x0000001eff087819 */ /* 0x000fc80000011608 */
[----:B------:R-:W-:-:S04]  /*01e0*/  IADD3 R2, P0, PT, R4, UR14, RZ ;  /* 0x0000000e04027c10 */ /* 0x000fc8000ff1e0ff */
[----:B------:R-:W-:-:S06]  /*01f0*/  IADD3.X R3, PT, PT, R8, UR15, RZ, P0, !PT ;  /* 0x0000000f08037c10 */ /* 0x000fcc00087fe4ff */
[----:B------:R-:W0:Y:S01]  /*0200*/  LDG.E R3, desc[UR4][R2.64] ;  /* 0x0000000402037981 */ /* 0x000e22000c1e1900 */
[----:B------:R-:W-:-:S04]  /*0210*/  IADD3 R4, P0, PT, R4, UR12, RZ ;  /* 0x0000000c04047c10 */ /* 0x000fc8000ff1e0ff */
[----:B------:R-:W-:Y:S01]  /*0220*/  IADD3.X R5, PT, PT, R8, UR13, RZ, P0, !PT ;  /* 0x0000000d08057c10 */ /* 0x000fe200087fe4ff */
[----:B0-----:R-:W-:-:S05]  /*0230*/  FADD R7, R0, R3 ;  /* 0x0000000300077221 */ /* 0x001fca0000000000 */
[----:B------:R-:W-:Y:S01]  /*0240*/  STG.E desc[UR4][R4.64], R7 ;  /* 0x0000000704007986 */ /* 0x000fe2000c101904 */
[----:B------:R-:W-:Y:S05]  /*0250*/  EXIT ;  /* 0x000000000000794d */ /* 0x000fea0003800000 */
.L_x_0:
[----:B------:R-:W-:-:S00]  /*0260*/  BRA `(.L_x_0) ;  /* 0xfffffffc00fc7947 */ /* 0x000fc0000383ffff */
[----:B------:R-:W-:-:S00]  /*0270*/  NOP ;  /* 0x0000000000007918 */ /* 0x000fc00000000000 */
        /* <DEDUP_REMOVED lines=8> */
.L_x_17:


//--------------------- .text._Z11gpu_prescanPfPKfS_jjj --------------------------
	.section	.text._Z11gpu_prescanPfPKfS_jjj,"ax",@progbits
	.align	128
        .global         _Z11gpu_prescanPfPKfS_jjj
        .type           _Z11gpu_prescanPfPKfS_jjj,@function
        .size           _Z11gpu_prescanPfPKfS_jjj,(.L_x_18 - _Z11gpu_prescanPfPKfS_jjj)
        .other          _Z11gpu_prescanPfPKfS_jjj,@"STO_CUDA_ENTRY STV_DEFAULT"
_Z11gpu_prescanPfPKfS_jjj:
.text._Z11gpu_prescanPfPKfS_jjj:
[----:B------:R-:W-:Y:S01]  /*0000*/  LDC R1, c[0x0][0x37c] ;  /* 0x0000df00ff017b82 */ /* 0x000fe20000000800 */
[----:B------:R-:W0:Y:S07]  /*0010*/  S2R R5, SR_TID.X ;  /* 0x0000000000057919 */ /* 0x000e2e0000002100 */
[----:B------:R-:W0:Y:S01]  /*0020*/  LDC R12, c[0x0][0x3a0] ;  /* 0x0000e800ff0c7b82 */ /* 0x000e220000000800 */
[----:B------:R-:W1:Y:S01]  /*0030*/  LDCU UR4, c[0x0][0x39c] ;  /* 0x00007380ff0477ac */ /* 0x000e620008000800 */
[----:B------:R-:W-:Y:S01]  /*0040*/  BSSY.RECONVERGENT B0, `(.L_x_1) ;  /* 0x0000025000007945 */ /* 0x000fe20003800200 */
[----:B------:R-:W2:Y:S01]  /*0050*/  S2R R0, SR_CTAID.X ;  /* 0x0000000000007919 */ /* 0x000ea20000002500 */
[----:B------:R-:W3:Y:S04]  /*0060*/  LDCU.64 UR10, c[0x0][0x358] ;  /* 0x00006b00ff0a77ac */ /* 0x000ee80008000a00 */
[----:B------:R-:W4:Y:S08]  /*0070*/  S2UR UR5, SR_CgaCtaId ;  /* 0x00000000000579c3 */ /* 0x000f300000008800 */
[----:B------:R-:W5:Y:S01]  /*0080*/  LDC R3, c[0x0][0x360] ;  /* 0x0000d800ff037b82 */ /* 0x000f620000000800 */
[----:B0-----:R-:W-:Y:S01]  /*0090*/  IMAD.IADD R2, R5, 0x1, R12 ;  /* 0x0000000105027824 */ /* 0x001fe200078e020c */
[----:B------:R-:W-:-:S04]  /*00a0*/  SHF.R.U32.HI R8, RZ, 0x3, R5 ;  /* 0x00000003ff087819 */ /* 0x000fc80000011605 */
[----:B-1----:R-:W-:Y:S01]  /*00b0*/  ISETP.GE.U32.AND P0, PT, R2, UR4, PT ;  /* 0x0000000402007c0c */ /* 0x002fe2000bf06070 */
[----:B------:R-:W-:Y:S01]  /*00c0*/  UMOV UR4, 0x400 ;  /* 0x0000040000047882 */ /* 0x000fe20000000000 */
[----:B--2---:R-:W-:Y:S01]  /*00d0*/  IMAD R2, R0, R12, R5 ;  /* 0x0000000c00027224 */ /* 0x004fe200078e0205 */
[----:B----4-:R-:W-:Y:S01]  /*00e0*/  ULEA UR4, UR5, UR4, 0x18 ;  /* 0x0000000405047291 */ /* 0x010fe2000f8ec0ff */
[----:B------:R-:W-:Y:S01]  /*00f0*/  LOP3.LUT R9, R8, 0x7c, RZ, 0xc0, !PT ;  /* 0x0000007c08097812 */ /* 0x000fe200078ec0ff */
[----:B------:R-:W0:Y:S04]  /*0100*/  LDCU UR5, c[0x0][0x398] ;  /* 0x00007300ff0577ac */ /* 0x000e280008000800 */
[----:B------:R-:W-:-:S05]  /*0110*/  LEA R6, R5, UR4, 0x2 ;  /* 0x0000000405067c11 */ /* 0x000fca000f8e10ff */
[--C-:B-----5:R-:W-:Y:S01]  /*0120*/  IMAD R4, R3, 0x4, R6.reuse ;  /* 0x0000000403047824 */ /* 0x120fe200078e0206 */
[----:B------:R1:W-:Y:S01]  /*0130*/  STS [R6], RZ ;  /* 0x000000ff06007388 */ /* 0x0003e20000000800 */
[----:B------:R-:W-:Y:S02]  /*0140*/  IMAD.IADD R3, R5, 0x1, R3 ;  /* 0x0000000105037824 */ /* 0x000fe400078e0203 */
[----:B------:R-:W-:Y:S01]  /*0150*/  @!P0 IMAD R7, R12, 0x4, R6 ;  /* 0x000000040c078824 */ /* 0x000fe200078e0206 */
[----:B------:R2:W-:Y:S02]  /*0160*/  STS [R4], RZ ;  /* 0x000000ff04007388 */ /* 0x0005e40000000800 */
[----:B------:R-:W-:Y:S02]  /*0170*/  SHF.R.U32.HI R10, RZ, 0x3, R3 ;  /* 0x00000003ff0a7819 */ /* 0x000fe40000011603 */
[----:B0-----:R-:W-:Y:S01]  /*0180*/  ISETP.GE.U32.AND P1, PT, R2, UR5, PT ;  /* 0x0000000502007c0c */ /* 0x001fe2000bf26070 */
[----:B------:R0:W-:Y:S01]  /*0190*/  @!P0 STS [R7], RZ ;  /* 0x000000ff07008388 */ /* 0x0001e20000000800 */
[----:B------:R-:W-:Y:S01]  /*01a0*/  LOP3.LUT R11, R10, 0x1fc, RZ, 0xc0, !PT ;  /* 0x000001fc0a0b7812 */ /* 0x000fe200078ec0ff */
[----:B-1----:R-:W-:Y:S01]  /*01b0*/  IMAD.IADD R6, R6, 0x1, R9 ;  /* 0x0000000106067824 */ /* 0x002fe200078e0209 */
[----:B------:R-:W-:Y:S01]  /*01c0*/  BAR.SYNC.DEFER_BLOCKING 0x0 ;  /* 0x0000000000007b1d */ /* 0x000fe20000010000 */
[----:B------:R-:W-:-:S02]  /*01d0*/  ISETP.GE.U32.AND P0, PT, R12, 0x2, PT ;  /* 0x000000020c00780c */ /* 0x000fc40003f06070 */
[----:B--2---:R-:W-:-:S06]  /*01e0*/  IMAD.IADD R4, R4, 0x1, R11 ;  /* 0x0000000104047824 */ /* 0x004fcc00078e020b */
[----:B0--3--:R-:W-:Y:S05]  /*01f0*/  @P1 BRA `(.L_x_2) ;  /* 0x0000000000241947 */ /* 0x009fea0003800000 */
[----:B------:R-:W0:Y:S01]  /*0200*/  LDC.64 R10, c[0x0][0x388] ;  /* 0x0000e200ff0a7b82 */ /* 0x000e220000000a00 */
[----:B------:R-:W-:-:S05]  /*0210*/  IMAD R7, R0, R12, R3 ;  /* 0x0000000c00077224 */ /* 0x000fca00078e0203 */
[----:B------:R-:W-:Y:S01]  /*0220*/  ISETP.GE.U32.AND P1, PT, R7, UR5, PT ;  /* 0x0000000507007c0c */ /* 0x000fe2000bf26070 */
[----:B0-----:R-:W-:-:S12]  /*0230*/  IMAD.WIDE.U32 R8, R2, 0x4, R10 ;  /* 0x0000000402087825 */ /* 0x001fd800078e000a */
[----:B------:R-:W-:Y:S01]  /*0240*/  @!P1 IMAD.WIDE.U32 R10, R7, 0x4, R10 ;  /* 0x00000004070a9825 */ /* 0x000fe200078e000a */
[----:B------:R-:W2:Y:S05]  /*0250*/  LDG.E R9, desc[UR10][R8.64] ;  /* 0x0000000a08097981 */ /* 0x000eaa000c1e1900 */
[----:B------:R-:W3:Y:S04]  /*0260*/  @!P1 LDG.E R11, desc[UR10][R10.64] ;  /* 0x0000000a0a0b9981 */ /* 0x000ee8000c1e1900 */
[----:B--2---:R0:W-:Y:S04]  /*0270*/  STS [R6], R9 ;  /* 0x0000000906007388 */ /* 0x0041e80000000800 */
[----:B---3--:R0:W-:Y:S02]  /*0280*/  @!P1 STS [R4], R11 ;  /* 0x0000000b04009388 */ /* 0x0081e40000000800 */
.L_x_2:
[----:B------:R-:W-:Y:S05]  /*0290*/  BSYNC.RECONVERGENT B0 ;  /* 0x0000000000007941 */ /* 0x000fea0003800200 */
.L_x_1:
[----:B------:R-:W-:Y:S01]  /*02a0*/  UMOV UR8, 0x1 ;  /* 0x0000000100087882 */ /* 0x000fe20000000000 */
[----:B------:R-:W-:Y:S05]  /*02b0*/  @!P0 BRA `(.L_x_3) ;  /* 0x0000000000648947 */ /* 0x000fea0003800000 */
[----:B0-----:R-:W-:Y:S01]  /*02c0*/  LEA R11, R5, 0x1, 0x1 ;  /* 0x00000001050b7811 */ /* 0x001fe200078e08ff */
[----:B------:R-:W0:Y:S01]  /*02d0*/  LDCU UR5, c[0x0][0x3a0] ;  /* 0x00007400ff0577ac */ /* 0x000e220008000800 */
[----:B------:R-:W-:-:S05]  /*02e0*/  UMOV UR8, 0x1 ;  /* 0x0000000100087882 */ /* 0x000fca0000000000 */
.L_x_6:
[----:B0-----:R-:W-:Y:S01]  /*02f0*/  USHF.R.U32.HI UR6, URZ, 0x1, UR5 ;  /* 0x00000001ff067899 */ /* 0x001fe20008011605 */
[----:B------:R-:W-:Y:S05]  /*0300*/  BAR.SYNC.DEFER_BLOCKING 0x0 ;  /* 0x0000000000007b1d */ /* 0x000fea0000010000 */
[----:B------:R-:W-:Y:S01]  /*0310*/  ISETP.GE.U32.AND P0, PT, R5, UR6, PT ;  /* 0x0000000605007c0c */ /* 0x000fe2000bf06070 */
[----:B------:R-:W-:-:S12]  /*0320*/  BSSY.RECONVERGENT B0, `(.L_x_4) ;  /* 0x000000e000007945 */ /* 0x000fd80003800200 */
[----:B------:R-:W-:Y:S05]  /*0330*/  @P0 BRA `(.L_x_5) ;  /* 0x0000000000300947 */ /* 0x000fea0003800000 */
[----:B------:R-:W-:-:S04]  /*0340*/  IMAD R7, R11, UR8, RZ ;  /* 0x000000080b077c24 */ /* 0x000fc8000f8e02ff */
[C---:B------:R-:W-:Y:S02]  /*0350*/  VIADD R8, R7.reuse, 0xffffffff ;  /* 0xffffffff07087836 */ /* 0x040fe40000000000 */
[----:B------:R-:W-:Y:S02]  /*0360*/  VIADD R9, R7, UR8 ;  /* 0x0000000807097c36 */ /* 0x000fe40008000000 */
[C---:B------:R-:W-:Y:S01]  /*0370*/  VIADD R10, R8.reuse, UR8 ;  /* 0x00000008080a7c36 */ /* 0x040fe20008000000 */
[----:B------:R-:W-:-:S04]  /*0380*/  LEA.HI.SX32 R7, R8, R7, 0x1b ;  /* 0x0000000708077211 */ /* 0x000fc800078fdaff */
[----:B------:R-:W-:Y:S02]  /*0390*/  LEA.HI.SX32 R9, R10, R9, 0x1b ;  /* 0x000000090a097211 */ /* 0x000fe400078fdaff */
[----:B------:R-:W-:Y:S02]  /*03a0*/  LEA R7, R7, UR4, 0x2 ;  /* 0x0000000407077c11 */ /* 0x000fe4000f8e10ff */
[----:B------:R-:W-:-:S04]  /*03b0*/  LEA R9, R9, UR4, 0x2 ;  /* 0x0000000409097c11 */ /* 0x000fc8000f8e10ff */
[----:B------:R-:W-:Y:S04]  /*03c0*/  LDS R7, [R7+-0x4] ;  /* 0xfffffc0007077984 */ /* 0x000fe80000000800 */
[----:B------:R-:W0:Y:S02]  /*03d0*/  LDS R8, [R9+-0x4] ;  /* 0xfffffc0009087984 */ /* 0x000e240000000800 */
[----:B0-----:R-:W-:-:S05]  /*03e0*/  FADD R8, R7, R8 ;  /* 0x0000000807087221 */ /* 0x001fca0000000000 */
[----:B------:R0:W-:Y:S02]  /*03f0*/  STS [R9+-0x4], R8 ;  /* 0xfffffc0809007388 */ /* 0x0001e40000000800 */
.L_x_5:
[----:B------:R-:W-:Y:S05]  /*0400*/  BSYNC.RECONVERGENT B0 ;  /* 0x0000000000007941 */ /* 0x000fea0003800200 */
.L_x_4:
[----:B------:R-:W-:Y:S02]  /*0410*/  UISETP.GT.U32.AND UP0, UPT, UR5, 0x3, UPT ;  /* 0x000000030500788c */ /* 0x000fe4000bf04070 */
[----:B------:R-:W-:Y:S01]  /*0420*/  USHF.L.U32 UR8, UR8, 0x1, URZ ;  /* 0x0000000108087899 */ /* 0x000fe200080006ff */
[----:B------:R-:W-:-:S06]  /*0430*/  UMOV UR5, UR6 ;  /* 0x0000000600057c82 */ /* 0x000fcc0008000000 */
[----:B------:R-:W-:Y:S05]  /*0440*/  BRA.U UP0, `(.L_x_6) ;  /* 0xfffffffd00a87547 */ /* 0x000fea000b83ffff */
.L_x_3:
[----:B------:R-:W-:Y:S01]  /*0450*/  ISETP.NE.AND P0, PT, R5, RZ, PT ;  /* 0x000000ff0500720c */ /* 0x000fe20003f05270 */
[----:B------:R-:W1:Y:S01]  /*0460*/  LDCU UR7, c[0x0][0x3a0] ;  /* 0x00007400ff0777ac */ /* 0x000e620008000800 */
[----:B------:R-:W-:Y:S11]  /*0470*/  BSSY.RECONVERGENT B0, `(.L_x_7) ;  /* 0x000000b000007945 */ /* 0x000ff60003800200 */
[----:B------:R-:W-:Y:S05]  /*0480*/  @P0 BRA `(.L_x_8) ;  /* 0x0000000000240947 */ /* 0x000fea0003800000 */
[----:B------:R-:W2:Y:S01]  /*0490*/  LDCU UR6, c[0x0][0x3a0] ;  /* 0x00007400ff0677ac */ /* 0x000ea20008000800 */
[----:B0-----:R-:W0:Y:S01]  /*04a0*/  LDC.64 R8, c[0x0][0x390] ;  /* 0x0000e400ff087b82 */ /* 0x001e220000000a00 */
[----:B--2---:R-:W-:-:S04]  /*04b0*/  UIADD3 UR5, UPT, UPT, UR6, -0x1, URZ ;  /* 0xffffffff06057890 */ /* 0x004fc8000fffe0ff */
[----:B------:R-:W-:Y:S01]  /*04c0*/  ULEA.HI UR5, UR5, UR6, URZ, 0x1b ;  /* 0x0000000605057291 */ /* 0x000fe2000f8fd8ff */
[----:B0-----:R-:W-:-:S03]  /*04d0*/  IMAD.WIDE.U32 R8, R0, 0x4, R8 ;  /* 0x0000000400087825 */ /* 0x001fc600078e0008 */
[----:B------:R-:W-:-:S09]  /*04e0*/  ULEA UR5, UR5, UR4, 0x2 ;  /* 0x0000000405057291 */ /* 0x000fd2000f8e10ff */
[----:B------:R-:W0:Y:S04]  /*04f0*/  LDS R7, [UR5+-0x4] ;  /* 0xfffffc05ff077984 */ /* 0x000e280008000800 */
[----:B------:R-:W-:Y:S04]  /*0500*/  STS [UR5+-0x4], RZ ;  /* 0xfffffcffff007988 */ /* 0x000fe80008000805 */
[----:B0-----:R2:W-:Y:S02]  /*0510*/  STG.E desc[UR10][R8.64], R7 ;  /* 0x0000000708007986 */ /* 0x0015e4000c10190a */
.L_x_8:
[----:B-1----:R-:W-:Y:S05]  /*0520*/  BSYNC.RECONVERGENT B0 ;  /* 0x0000000000007941 */ /* 0x002fea0003800200 */
.L_x_7:
[----:B------:R-:W-:-:S09]  /*0530*/  UISETP.GE.U32.AND UP0, UPT, UR7, 0x2, UPT ;  /* 0x000000020700788c */ /* 0x000fd2000bf06070 */
[----:B------:R-:W-:Y:S05]  /*0540*/  BRA.U !UP0, `(.L_x_9) ;  /* 0x0000000108647547 */ /* 0x000fea000b800000 */
[----:B0-----:R-:W-:Y:S01]  /*0550*/  LEA R11, R5, 0x1, 0x1 ;  /* 0x00000001050b7811 */ /* 0x001fe200078e08ff */
[----:B------:R-:W0:Y:S01]  /*0560*/  LDCU UR7, c[0x0][0x3a0] ;  /* 0x00007400ff0777ac */ /* 0x000e220008000800 */
[----:B------:R-:W-:-:S05]  /*0570*/  UMOV UR5, 0x1 ;  /* 0x0000000100057882 */ /* 0x000fca0000000000 */
.L_x_12:
[----:B------:R-:W-:Y:S01]  /*0580*/  BAR.SYNC.DEFER_BLOCKING 0x0 ;  /* 0x0000000000007b1d */ /* 0x000fe20000010000 */
[----:B------:R-:W-:Y:S01]  /*0590*/  ISETP.GE.AND P0, PT, R5, UR5, PT ;  /* 0x0000000505007c0c */ /* 0x000fe2000bf06270 */
[----:B------:R-:W-:Y:S02]  /*05a0*/  USHF.L.U32 UR5, UR5, 0x1, URZ ;  /* 0x0000000105057899 */ /* 0x000fe400080006ff */
[----:B------:R-:W-:Y:S02]  /*05b0*/  USHF.R.S32.HI UR8, URZ, 0x1, UR8 ;  /* 0x00000001ff087899 */ /* 0x000fe40008011408 */
[----:B------:R-:W-:Y:S08]  /*05c0*/  BSSY.RECONVERGENT B0, `(.L_x_10) ;  /* 0x000000f000007945 */ /* 0x000ff00003800200 */
[----:B-1----:R-:W-:Y:S05]  /*05d0*/  @P0 BRA `(.L_x_11) ;  /* 0x0000000000340947 */ /* 0x002fea0003800000 */
[----:B--2---:R-:W-:-:S04]  /*05e0*/  IMAD R7, R11, UR8, RZ ;  /* 0x000000080b077c24 */ /* 0x004fc8000f8e02ff */
[C---:B------:R-:W-:Y:S02]  /*05f0*/  VIADD R8, R7.reuse, 0xffffffff ;  /* 0xffffffff07087836 */ /* 0x040fe40000000000 */
[----:B------:R-:W-:Y:S02]  /*0600*/  VIADD R9, R7, UR8 ;  /* 0x0000000807097c36 */ /* 0x000fe40008000000 */
[C---:B------:R-:W-:Y:S01]  /*0610*/  VIADD R10, R8.reuse, UR8 ;  /* 0x00000008080a7c36 */ /* 0x040fe20008000000 */
[----:B------:R-:W-:-:S04]  /*0620*/  LEA.HI.SX32 R7, R8, R7, 0x1b ;  /* 0x0000000708077211 */ /* 0x000fc800078fdaff */
[----:B------:R-:W-:Y:S02]  /*0630*/  LEA.HI.SX32 R9, R10, R9, 0x1b ;  /* 0x000000090a097211 */ /* 0x000fe400078fdaff */
[----:B------:R-:W-:Y:S02]  /*0640*/  LEA R7, R7, UR4, 0x2 ;  /* 0x0000000407077c11 */ /* 0x000fe4000f8e10ff */
[----:B------:R-:W-:-:S03]  /*0650*/  LEA R9, R9, UR4, 0x2 ;  /* 0x0000000409097c11 */ /* 0x000fc6000f8e10ff */
[----:B------:R-:W-:Y:S04]  /*0660*/  LDS R8, [R7+-0x4] ;  /* 0xfffffc0007087984 */ /* 0x000fe80000000800 */
[----:B------:R-:W1:Y:S02]  /*0670*/  LDS R10, [R9+-0x4] ;  /* 0xfffffc00090a7984 */ /* 0x000e640000000800 */
[----:B-1----:R-:W-:Y:S02]  /*0680*/  FADD R8, R8, R10 ;  /* 0x0000000a08087221 */ /* 0x002fe40000000000 */
[----:B------:R1:W-:Y:S04]  /*0690*/  STS [R7+-0x4], R10 ;  /* 0xfffffc0a07007388 */ /* 0x0003e80000000800 */
[----:B------:R1:W-:Y:S02]  /*06a0*/  STS [R9+-0x4], R8 ;  /* 0xfffffc0809007388 */ /* 0x0003e40000000800 */
.L_x_11:
[----:B0-----:R-:W-:Y:S05]  /*06b0*/  BSYNC.RECONVERGENT B0 ;  /* 0x0000000000007941 */ /* 0x001fea0003800200 */
.L_x_10:
[----:B------:R-:W-:-:S09]  /*06c0*/  UISETP.GE.U32.AND UP0, UPT, UR5, UR7, UPT ;  /* 0x000000070500728c */ /* 0x000fd2000bf06070 */
[----:B------:R-:W-:Y:S05]  /*06d0*/  BRA.U !UP0, `(.L_x_12) ;  /* 0xfffffffd08a87547 */ /* 0x000fea000b83ffff */
.L_x_9:
[----:B------:R-:W3:Y:S01]  /*06e0*/  LDCU UR6, c[0x0][0x398] ;  /* 0x00007300ff0677ac */ /* 0x000ee20008000800 */
[----:B------:R-:W-:Y:S01]  /*06f0*/  BAR.SYNC.DEFER_BLOCKING 0x0 ;  /* 0x0000000000007b1d */ /* 0x000fe20000010000 */
[----:B---3--:R-:W-:-:S13]  /*0700*/  ISETP.GE.U32.AND P0, PT, R2, UR6, PT ;  /* 0x0000000602007c0c */ /* 0x008fda000bf06070 */
[----:B------:R-:W-:Y:S05]  /*0710*/  @P0 EXIT ;  /* 0x000000000000094d */ /* 0x000fea0003800000 */
[----:B------:R-:W3:Y:S01]  /*0720*/  LDS R5, [R6] ;  /* 0x0000000006057984 */ /* 0x000ee20000000800 */
[----:B012---:R-:W0:Y:S01]  /*0730*/  LDC.64 R8, c[0x0][0x380] ;  /* 0x0000e000ff087b82 */ /* 0x007e220000000a00 */
[----:B------:R-:W-:-:S05]  /*0740*/  IMAD R7, R0, UR7, R3 ;  /* 0x0000000700077c24 */ /* 0x000fca000f8e0203 */
[----:B------:R-:W-:Y:S01]  /*0750*/  ISETP.GE.U32.AND P0, PT, R7, UR6, PT ;  /* 0x0000000607007c0c */ /* 0x000fe2000bf06070 */
[----:B0-----:R-:W-:-:S05]  /*0760*/  IMAD.WIDE.U32 R2, R2, 0x4, R8 ;  /* 0x0000000402027825 */ /* 0x001fca00078e0008 */
[----:B---3--:R0:W-:Y:S07]  /*0770*/  STG.E desc[UR10][R2.64], R5 ;  /* 0x0000000502007986 */ /* 0x0081ee000c10190a */
[----:B------:R-:W-:Y:S05]  /*0780*/  @P0 EXIT ;  /* 0x000000000000094d */ /* 0x000fea0003800000 */
[----:B0-----:R-:W0:Y:S01]  /*0790*/  LDS R5, [R4] ;  /* 0x0000000004057984 */ /* 0x001e220000000800 */
[----:B------:R-:W-:-:S05]  /*07a0*/  IMAD.WIDE.U32 R2, R7, 0x4, R8 ;  /* 0x0000000407027825 */ /* 0x000fca00078e0008 */
[----:B0-----:R-:W-:Y:S01]  /*07b0*/  STG.E desc[UR10][R2.64], R5 ;  /* 0x0000000502007986 */ /* 0x001fe2000c10190a */
[----:B------:R-:W-:Y:S05]  /*07c0*/  EXIT ;  /* 0x000000000000794d */ /* 0x000fea0003800000 */
.L_x_13:
        /* <DEDUP_REMOVED lines=11> */
.L_x_18:


//--------------------- .text._Z21gpu_sum_scan_blellochPfPKfS_m --------------------------
	.section	.text._Z21gpu_sum_scan_blellochPfPKfS_m,"ax",@progbits
	.align	128
        .global         _Z21gpu_sum_scan_blellochPfPKfS_m
        .type           _Z21gpu_sum_scan_blellochPfPKfS_m,@function
        .size           _Z21gpu_sum_scan_blellochPfPKfS_m,(.L_x_19 - _Z21gpu_sum_scan_blellochPfPKfS_m)
        .other          _Z21gpu_sum_scan_blellochPfPKfS_m,@"STO_CUDA_ENTRY STV_DEFAULT"
_Z21gpu_sum_scan_blellochPfPKfS_m:
.text._Z21gpu_sum_scan_blellochPfPKfS_m:
[----:B------:R-:W-:Y:S01]  /*0000*/  LDC R1, c[0x0][0x37c] ;  /* 0x0000df00ff017b82 */ /* 0x000fe20000000800 */
[----:B------:R-:W0:Y:S07]  /*0010*/  S2R R11, SR_CTAID.X ;  /* 0x00000000000b7919 */ /* 0x000e2e0000002500 */
[----:B------:R-:W0:Y:S01]  /*0020*/  LDC R2, c[0x0][0x360] ;  /* 0x0000d800ff027b82 */ /* 0x000e220000000800 */
[----:B------:R-:W1:Y:S01]  /*0030*/  LDCU.64 UR8, c[0x0][0x398] ;  /* 0x00007300ff0877ac */ /* 0x000e620008000a00 */
[----:B------:R-:W-:Y:S01]  /*0040*/  BSSY.RECONVERGENT B0, `(.L_x_14) ;  /* 0x000001f000007945 */ /* 0x000fe20003800200 */
[----:B------:R-:W2:Y:S01]  /*0050*/  S2R R9, SR_TID.X ;  /* 0x0000000000097919 */ /* 0x000ea20000002100 */
[----:B------:R-:W-:Y:S01]  /*0060*/  UMOV UR4, 0x400 ;  /* 0x0000040000047882 */ /* 0x000fe20000000000 */
[----:B------:R-:W3:Y:S03]  /*0070*/  LDCU.64 UR6, c[0x0][0x358] ;  /* 0x00006b00ff0677ac */ /* 0x000ee60008000a00 */
[----:B------:R-:W4:Y:S01]  /*0080*/  S2UR UR5, SR_CgaCtaId ;  /* 0x00000000000579c3 */ /* 0x000f220000008800 */
[----:B0-----:R-:W-:Y:S01]  /*0090*/  IMAD R4, R2, R11, RZ ;  /* 0x0000000b02047224 */ /* 0x001fe200078e02ff */
[----:B----4-:R-:W-:-:S03]  /*00a0*/  ULEA UR4, UR5, UR4, 0x18 ;  /* 0x0000000405047291 */ /* 0x010fc6000f8ec0ff */
[----:B--2---:R-:W-:Y:S02]  /*00b0*/  IMAD R18, R4, 0x2, R9 ;  /* 0x0000000204127824 */ /* 0x004fe400078e0209 */
[C---:B------:R-:W-:Y:S01]  /*00c0*/  IMAD.IADD R7, R9.reuse, 0x1, R2 ;  /* 0x0000000109077824 */ /* 0x040fe200078e0202 */
[C---:B------:R-:W-:Y:S02]  /*00d0*/  LEA R5, R9.reuse, UR4, 0x2 ;  /* 0x0000000409057c11 */ /* 0x040fe4000f8e10ff */
[----:B-1----:R-:W-:Y:S02]  /*00e0*/  ISETP.GE.U32.AND P0, PT, R18, UR8, PT ;  /* 0x0000000812007c0c */ /* 0x002fe4000bf06070 */
[----:B------:R-:W-:Y:S01]  /*00f0*/  LEA R17, R9, UR4, 0x3 ;  /* 0x0000000409117c11 */ /* 0x000fe2000f8e18ff */
[----:B------:R-:W-:Y:S01]  /*0100*/  IMAD R0, R2, 0x4, R5 ;  /* 0x0000000402007824 */ /* 0x000fe200078e0205 */
[----:B------:R-:W-:Y:S01]  /*0110*/  ISETP.GE.U32.AND.EX P1, PT, RZ, UR9, PT, P0 ;  /* 0x00000009ff007c0c */ /* 0x000fe2000bf26100 */
[----:B------:R0:W-:Y:S03]  /*0120*/  STS [R5], RZ ;  /* 0x000000ff05007388 */ /* 0x0001e60000000800 */
[----:B------:R-:W-:Y:S01]  /*0130*/  P2R R19, PR, RZ, 0x2 ;  /* 0x00000002ff137803 */ /* 0x000fe20000000000 */
[----:B------:R0:W-:Y:S01]  /*0140*/  STS [R0], RZ ;  /* 0x000000ff00007388 */ /* 0x0001e20000000800 */
[----:B------:R-:W-:Y:S07]  /*0150*/  BAR.SYNC.DEFER_BLOCKING 0x0 ;  /* 0x0000000000007b1d */ /* 0x000fee0000010000 */
[----:B0--3--:R-:W-:Y:S05]  /*0160*/  @P1 BRA `(.L_x_15) ;  /* 0x0000000000301947 */ /* 0x009fea0003800000 */
[----:B------:R-:W-:Y:S01]  /*0170*/  IMAD R6, R4, 0x2, R7 ;  /* 0x0000000204067824 */ /* 0x000fe200078e0207 */
[----:B------:R-:W0:Y:S04]  /*0180*/  LDCU.64 UR10, c[0x0][0x388] ;  /* 0x00007100ff0a77ac */ /* 0x000e280008000a00 */
[----:B------:R-:W-:-:S04]  /*0190*/  ISETP.GE.U32.AND P0, PT, R6, UR8, PT ;  /* 0x0000000806007c0c */ /* 0x000fc8000bf06070 */
[----:B------:R-:W-:Y:S02]  /*01a0*/  ISETP.GE.U32.AND.EX P0, PT, RZ, UR9, PT, P0 ;  /* 0x00000009ff007c0c */ /* 0x000fe4000bf06100 */
[----:B0-----:R-:W-:-:S11]  /*01b0*/  LEA R2, P1, R18, UR10, 0x2 ;  /* 0x0000000a12027c11 */ /* 0x001fd6000f8210ff */
[----:B------:R-:W-:Y:S02]  /*01c0*/  @!P0 LEA R12, P2, R6, UR10, 0x2 ;  /* 0x0000000a060c8c11 */ /* 0x000fe4000f8410ff */
[----:B------:R-:W-:Y:S02]  /*01d0*/  LEA.HI.X R3, R18, UR11, RZ, 0x2, P1 ;  /* 0x0000000b12037c11 */ /* 0x000fe400088f14ff */
[----:B------:R-:W-:-:S03]  /*01e0*/  @!P0 LEA.HI.X R13, R6, UR11, RZ, 0x2, P2 ;  /* 0x0000000b060d8c11 */ /* 0x000fc600090f14ff */
[----:B------:R-:W2:Y:S04]  /*01f0*/  LDG.E R2, desc[UR6][R2.64] ;  /* 0x0000000602027981 */ /* 0x000ea8000c1e1900 */
[----:B------:R-:W3:Y:S04]  /*0200*/  @!P0 LDG.E R13, desc[UR6][R12.64] ;  /* 0x000000060c0d8981 */ /* 0x000ee8000c1e1900 */
[----:B--2---:R0:W-:Y:S04]  /*0210*/  STS [R5], R2 ;  /* 0x0000000205007388 */ /* 0x0041e80000000800 */
[----:B---3--:R0:W-:Y:S02]  /*0220*/  @!P0 STS [R0], R13 ;  /* 0x0000000d00008388 */ /* 0x0081e40000000800 */
.L_x_15:
[----:B------:R-:W-:Y:S05]  /*0230*/  BSYNC.RECONVERGENT B0 ;  /* 0x0000000000007941 */ /* 0x000fea0003800200 */
.L_x_14:
[----:B------:R-:W-:Y:S01]  /*0240*/  BAR.SYNC.DEFER_BLOCKING 0x0 ;  /* 0x0000000000007b1d */ /* 0x000fe20000010000 */
[C---:B0-----:R-:W-:Y:S01]  /*0250*/  VIADD R13, R9.reuse, 0x1 ;  /* 0x00000001090d7836 */ /* 0x041fe20000000000 */
[C---:B------:R-:W-:Y:S02]  /*0260*/  ISETP.GT.U32.AND P1, PT, R9.reuse, 0x1ff, PT ;  /* 0x000001ff0900780c */ /* 0x040fe40003f24070 */
[----:B------:R-:W-:Y:S02]  /*0270*/  ISETP.GT.U32.AND P0, PT, R9, 0xff, PT ;  /* 0x000000ff0900780c */ /* 0x000fe40003f04070 */
[----:B------:R-:W-:Y:S02]  /*0280*/  LEA R6, R13, UR4, 0x3 ;  /* 0x000000040d067c11 */ /* 0x000fe4000f8e18ff */
[C---:B------:R-:W-:Y:S02]  /*0290*/  ISETP.GT.U32.AND P2, PT, R9.reuse, 0xf, PT ;  /* 0x0000000f0900780c */ /* 0x040fe40003f44070 */
[----:B------:R-:W-:Y:S01]  /*02a0*/  ISETP.GT.U32.AND P3, PT, R9, 0x7, PT ;  /* 0x000000070900780c */ /* 0x000fe20003f64070 */
[----:B------:R-:W-:Y:S01]  /*02b0*/  IMAD R8, R13, 0x8, R6 ;  /* 0x000000080d087824 */ /* 0x000fe200078e0206 */
[----:B------:R-:W-:-:S02]  /*02c0*/  ISETP.GT.U32.AND P4, PT, R9, 0x3, PT ;  /* 0x000000030900780c */ /* 0x000fc40003f84070 */
[----:B------:R-:W-:Y:S01]  /*02d0*/  ISETP.GT.U32.AND P5, PT, R9, 0x1, PT ;  /* 0x000000010900780c */ /* 0x000fe20003fa4070 */
[--C-:B------:R-:W-:Y:S01]  /*02e0*/  IMAD R16, R13, 0x3f0, R8.reuse ;  /* 0x000003f00d107824 */ /* 0x100fe200078e0208 */
[----:B------:R-:W-:Y:S01]  /*02f0*/  ISETP.NE.AND P6, PT, R9, RZ, PT ;  /* 0x000000ff0900720c */ /* 0x000fe20003fc5270 */
[----:B------:R-:W-:Y:S01]  /*0300*/  IMAD R25, R13, 0x3f0, R8 ;  /* 0x000003f00d197824 */ /* 0x000fe200078e0208 */
[----:B------:R-:W0:Y:S02]  /*0310*/  LDS.64 R2, [R17] ;  /* 0x0000000011027984 */ /* 0x000e240000000a00 */
[----:B0-----:R-:W-:Y:S01]  /*0320*/  FADD R2, R2, R3 ;  /* 0x0000000302027221 */ /* 0x001fe20000000000 */
[----:B------:R-:W-:Y:S03]  /*0330*/  BAR.SYNC.DEFER_BLOCKING 0x0 ;  /* 0x0000000000007b1d */ /* 0x000fe60000010000 */
[----:B------:R-:W-:-:S03]  /*0340*/  IMAD.MOV.U32 R15, RZ, RZ, R2 ;  /* 0x000000ffff0f7224 */ /* 0x000fc600078e0002 */
[----:B------:R0:W-:Y:S02]  /*0350*/  STS [R17+0x4], R2 ;  /* 0x0000040211007388 */ /* 0x0001e40000000800 */
[----:B------:R-:W-:Y:S01]  /*0360*/  BAR.SYNC.DEFER_BLOCKING 0x0 ;  /* 0x0000000000007b1d */ /* 0x000fe20000010000 */
[----:B0-----:R-:W-:-:S05]  /*0370*/  LEA R17, R13, 0xfffffffe, 0x1 ;  /* 0xfffffffe0d117811 */ /* 0x001fca00078e08ff */
[----:B------:R-:W-:Y:S04]  /*0380*/  @!P1 LDS R3, [R8+-0xc] ;  /* 0xfffff40008039984 */ /* 0x000fe80000000800 */
[----:B------:R-:W0:Y:S02]  /*0390*/  @!P1 LDS R10, [R8+-0x4] ;  /* 0xfffffc00080a9984 */ /* 0x000e240000000800 */
[----:B0-----:R-:W-:Y:S01]  /*03a0*/  @!P1 FADD R15, R3, R10 ;  /* 0x0000000a030f9221 */ /* 0x001fe20000000000 */
[----:B------:R-:W-:Y:S01]  /*03b0*/  BAR.SYNC.DEFER_BLOCKING 0x0 ;  /* 0x0000000000007b1d */ /* 0x000fe20000010000 */
[----:B------:R-:W-:-:S05]  /*03c0*/  IMAD R10, R13, 0x10, R8 ;  /* 0x000000100d0a7824 */ /* 0x000fca00078e0208 */
[----:B------:R-:W-:Y:S02]  /*03d0*/  @!P1 STS [R8+-0x4], R15 ;  /* 0xfffffc0f08009388 */ /* 0x000fe40000000800 */
[----:B------:R-:W-:Y:S01]  /*03e0*/  BAR.SYNC.DEFER_BLOCKING 0x0 ;  /* 0x0000000000007b1d */ /* 0x000fe20000010000 */
[----:B------:R-:W-:-:S05]  /*03f0*/  ISETP.GT.U32.AND P1, PT, R9, 0x7f, PT ;  /* 0x0000007f0900780c */ /* 0x000fca0003f24070 */
[----:B------:R-:W-:Y:S04]  /*0400*/  @!P0 LDS R2, [R10+-0x14] ;  /* 0xffffec000a028984 */ /* 0x000fe80000000800 */
[----:B------:R-:W0:Y:S02]  /*0410*/  @!P0 LDS R3, [R10+-0x4] ;  /* 0xfffffc000a038984 */ /* 0x000e240000000800 */
[----:B0-----:R-:W-:Y:S01]  /*0420*/  @!P0 FADD R15, R2, R3 ;  /* 0x00000003020f8221 */ /* 0x001fe20000000000 */
[----:B------:R-:W-:Y:S01]  /*0430*/  BAR.SYNC.DEFER_BLOCKING 0x0 ;  /* 0x0000000000007b1d */ /* 0x000fe20000010000 */
[----:B------:R-:W-:-:S05]  /*0440*/  IMAD R2, R13, 0x30, R8 ;  /* 0x000000300d027824 */ /* 0x000fca00078e0208 */
[----:B------:R-:W-:Y:S02]  /*0450*/  @!P0 STS [R10+-0x4], R15 ;  /* 0xfffffc0f0a008388 */ /* 0x000fe40000000800 */
[----:B------:R-:W-:Y:S01]  /*0460*/  BAR.SYNC.DEFER_BLOCKING 0x0 ;  /* 0x0000000000007b1d */ /* 0x000fe20000010000 */
[----:B------:R-:W-:-:S04]  /*0470*/  ISETP.GT.U32.AND P0, PT, R9, 0x3f, PT ;  /* 0x0000003f0900780c */ /* 0x000fc80003f04070 */
[----:B------:R-:W-:Y:S01]  /*0480*/  P2R R20, PR, RZ, 0x1 ;  /* 0x00000001ff147803 */ /* 0x000fe20000000000 */
        /* <DEDUP_REMOVED lines=22> */
[----:B------:R0:W-:Y:S02]  /*05f0*/  @!P1 STS [R14+-0x4], R15 ;  /* 0xfffffc0f0e009388 */ /* 0x0001e40000000800 */
[----:B------:R-:W-:Y:S01]  /*0600*/  BAR.SYNC.DEFER_BLOCKING 0x0 ;  /* 0x0000000000007b1d */ /* 0x000fe20000010000 */
[----:B------:R-:W-:Y:S01]  /*0610*/  ISETP.GT.U32.AND P1, PT, R9, 0x1ff, PT ;  /* 0x000001ff0900780c */ /* 0x000fe20003f24070 */
[----:B0-----:R-:W-:-:S12]  /*0620*/  IMAD R14, R13, 0xff0, R8 ;  /* 0x00000ff00d0e7824 */ /* 0x001fd800078e0208 */
[C---:B------:R-:W-:Y:S02]  /*0630*/  @!P1 LEA R17, R13.reuse, 0xfffffffd, 0x2 ;  /* 0xfffffffd0d119811 */ /* 0x040fe400078e10ff */
[----:B------:R-:W-:Y:S02]  /*0640*/  @!P0 LEA R17, R13, 0xfffffffb, 0x3 ;  /* 0xfffffffb0d118811 */ /* 0x000fe400078e18ff */
[----:B------:R-:W-:Y:S02]  /*0650*/  ISETP.GT.U32.AND P0, PT, R9, 0x7f, PT ;  /* 0x0000007f0900780c */ /* 0x000fe40003f04070 */
[----:B------:R-:W-:Y:S01]  /*0660*/  ISETP.NE.AND P1, PT, R21, RZ, PT ;  /* 0x000000ff1500720c */ /* 0x000fe20003f25270 */
[----:B------:R-:W-:Y:S01]  /*0670*/  IMAD.MOV.U32 R21, RZ, RZ, RZ ;  /* 0x000000ffff157224 */ /* 0x000fe200078e00ff */
[----:B------:R-:W-:Y:S04]  /*0680*/  @!P2 LDS R3, [R2+-0x104] ;  /* 0xfffefc000203a984 */ /* 0x000fe80000000800 */
[----:B------:R-:W0:Y:S05]  /*0690*/  @!P2 LDS R12, [R2+-0x4] ;  /* 0xfffffc00020ca984 */ /* 0x000e2a0000000800 */
[----:B------:R-:W-:Y:S01]  /*06a0*/  @!P0 LEA R17, R13, 0xfffffff7, 0x4 ;  /* 0xfffffff70d118811 */ /* 0x000fe200078e20ff */
[----:B------:R-:W-:Y:S01]  /*06b0*/  BAR.SYNC.DEFER_BLOCKING 0x0 ;  /* 0x0000000000007b1d */ /* 0x000fe20000010000 */
[----:B------:R-:W-:-:S13]  /*06c0*/  ISETP.NE.AND P0, PT, R20, RZ, PT ;  /* 0x000000ff1400720c */ /* 0x000fda0003f05270 */
[C---:B------:R-:W-:Y:S02]  /*06d0*/  @!P0 LEA R17, R13.reuse, 0xffffffef, 0x5 ;  /* 0xffffffef0d118811 */ /* 0x040fe400078e28ff */
[C---:B------:R-:W-:Y:S02]  /*06e0*/  @!P1 LEA R17, R13.reuse, 0xffffffdf, 0x6 ;  /* 0xffffffdf0d119811 */ /* 0x040fe400078e30ff */
[C---:B------:R-:W-:Y:S02]  /*06f0*/  @!P2 LEA R17, R13.reuse, 0xffffffbf, 0x7 ;  /* 0xffffffbf0d11a811 */ /* 0x040fe400078e38ff */
[C---:B------:R-:W-:Y:S02]  /*0700*/  @!P3 LEA R17, R13.reuse, 0xffffff7f, 0x8 ;  /* 0xffffff7f0d11b811 */ /* 0x040fe400078e40ff */
[C---:B------:R-:W-:Y:S02]  /*0710*/  @!P4 LEA R17, R13.reuse, 0xfffffeff, 0x9 ;  /* 0xfffffeff0d11c811 */ /* 0x040fe400078e48ff */
[C---:B------:R-:W-:Y:S01]  /*0720*/  @!P5 LEA R17, R13.reuse, 0xfffffdff, 0xa ;  /* 0xfffffdff0d11d811 */ /* 0x040fe200078e50ff */
[----:B------:R-:W-:Y:S01]  /*0730*/  @!P6 IMAD.MOV.U32 R17, RZ, RZ, 0x3ff ;  /* 0x000003ffff11e424 */ /* 0x000fe200078e00ff */
[----:B------:R-:W-:Y:S01]  /*0740*/  @!P6 LEA R17, R13, 0xfffffbff, 0xb ;  /* 0xfffffbff0d11e811 */ /* 0x000fe200078e58ff */
[----:B0-----:R-:W-:-:S05]  /*0750*/  @!P2 FADD R15, R3, R12 ;  /* 0x0000000c030fa221 */ /* 0x001fca0000000000 */
[----:B------:R-:W-:Y:S01]  /*0760*/  @!P2 STS [R2+-0x4], R15 ;  /* 0xfffffc0f0200a388 */ /* 0x000fe20000000800 */
[----:B------:R-:W-:Y:S06]  /*0770*/  BAR.SYNC.DEFER_BLOCKING 0x0 ;  /* 0x0000000000007b1d */ /* 0x000fec0000010000 */
[----:B------:R-:W-:Y:S04]  /*0780*/  @!P3 LDS R3, [R16+-0x204] ;  /* 0xfffdfc001003b984 */ /* 0x000fe80000000800 */
[----:B------:R-:W0:Y:S02]  /*0790*/  @!P3 LDS R12, [R16+-0x4] ;  /* 0xfffffc00100cb984 */ /* 0x000e240000000800 */
[----:B0-----:R-:W-:Y:S01]  /*07a0*/  @!P3 FADD R15, R3, R12 ;  /* 0x0000000c030fb221 */ /* 0x001fe20000000000 */
[----:B------:R-:W-:Y:S01]  /*07b0*/  BAR.SYNC.DEFER_BLOCKING 0x0 ;  /* 0x0000000000007b1d */ /* 0x000fe20000010000 */
[----:B------:R-:W-:-:S05]  /*07c0*/  IMAD R12, R13, 0x7f0, R8 ;  /* 0x000007f00d0c7824 */ /* 0x000fca00078e0208 */
[----:B------:R0:W-:Y:S02]  /*07d0*/  @!P3 STS [R16+-0x4], R15 ;  /* 0xfffffc0f1000b388 */ /* 0x0001e40000000800 */
[----:B------:R-:W-:Y:S01]  /*07e0*/  BAR.SYNC.DEFER_BLOCKING 0x0 ;  /* 0x0000000000007b1d */ /* 0x000fe20000010000 */
[----:B0-----:R-:W-:-:S05]  /*07f0*/  IMAD R16, R13, 0x1ff0, R8 ;  /* 0x00001ff00d107824 */ /* 0x001fca00078e0208 */
[----:B------:R-:W-:Y:S04]  /*0800*/  @!P4 LDS R2, [R12+-0x404] ;  /* 0xfffbfc000c02c984 */ /* 0x000fe80000000800 */
[----:B------:R-:W0:Y:S02]  /*0810*/  @!P4 LDS R3, [R12+-0x4] ;  /* 0xfffffc000c03c984 */ /* 0x000e240000000800 */
[----:B0-----:R-:W-:Y:S01]  /*0820*/  @!P4 FADD R15, R2, R3 ;  /* 0x00000003020fc221 */ /* 0x001fe20000000000 */
[----:B------:R-:W-:Y:S06]  /*0830*/  BAR.SYNC.DEFER_BLOCKING 0x0 ;  /* 0x0000000000007b1d */ /* 0x000fec0000010000 */
[----:B------:R-:W-:Y:S02]  /*0840*/  @!P4 STS [R12+-0x4], R15 ;  /* 0xfffffc0f0c00c388 */ /* 0x000fe40000000800 */
[----:B------:R-:W-:Y:S06]  /*0850*/  BAR.SYNC.DEFER_BLOCKING 0x0 ;  /* 0x0000000000007b1d */ /* 0x000fec0000010000 */
        /* <DEDUP_REMOVED lines=9> */
[----:B------:R-:W-:Y:S08]  /*08f0*/  BAR.SYNC.DEFER_BLOCKING 0x0 ;  /* 0x0000000000007b1d */ /* 0x000ff00000010000 */
[----:B------:R-:W0:Y:S01]  /*0900*/  @!P6 LDC.64 R2, c[0x0][0x390] ;  /* 0x0000e400ff02eb82 */ /* 0x000e220000000a00 */
[----:B------:R1:W-:Y:S07]  /*0910*/  @!P6 STS [R16+-0x4], R15 ;  /* 0xfffffc0f1000e388 */ /* 0x0003ee0000000800 */
[----:B------:R-:W-:Y:S01]  /*0920*/  BAR.SYNC.DEFER_BLOCKING 0x0 ;  /* 0x0000000000007b1d */ /* 0x000fe20000010000 */
[----:B0-----:R-:W-:-:S04]  /*0930*/  @!P6 IMAD.WIDE.U32 R2, R11, 0x4, R2 ;  /* 0x000000040b02e825 */ /* 0x001fc800078e0002 */
[----:B------:R-:W-:Y:S02]  /*0940*/  IMAD.MOV.U32 R11, RZ, RZ, RZ ;  /* 0x000000ffff0b7224 */ /* 0x000fe400078e00ff */
[----:B-1----:R-:W-:Y:S01]  /*0950*/  IMAD.MOV.U32 R15, RZ, RZ, RZ ;  /* 0x000000ffff0f7224 */ /* 0x002fe200078e00ff */
[----:B------:R-:W0:Y:S04]  /*0960*/  @!P6 LDS R23, [R16+-0x4] ;  /* 0xfffffc001017e984 */ /* 0x000e280000000800 */
[----:B------:R-:W-:Y:S04]  /*0970*/  @!P6 STS [R16+-0x4], RZ ;  /* 0xfffffcff1000e388 */ /* 0x000fe80000000800 */
[----:B0-----:R0:W-:Y:S01]  /*0980*/  @!P6 STG.E desc[UR6][R2.64], R23 ;  /* 0x000000170200e986 */ /* 0x0011e2000c101906 */
[----:B------:R-:W-:Y:S01]  /*0990*/  BAR.SYNC.DEFER_BLOCKING 0x0 ;  /* 0x0000000000007b1d */ /* 0x000fe20000010000 */
[----:B0-----:R-:W-:Y:S01]  /*09a0*/  IMAD.MOV.U32 R3, RZ, RZ, RZ ;  /* 0x000000ffff037224 */ /* 0x001fe200078e00ff */
[----:B------:R-:W-:-:S02]  /*09b0*/  @!P6 LEA R2, R17, UR4, 0x2 ;  /* 0x000000041102ec11 */ /* 0x000fc4000f8e10ff */
[----:B------:R-:W-:Y:S02]  /*09c0*/  @!P5 LEA R17, R9, 0x1ff, 0xa ;  /* 0x000001ff0911d811 */ /* 0x000fe400078e50ff */
[----:B------:R-:W0:Y:S04]  /*09d0*/  @!P6 LDS R11, [R16+-0x4] ;  /* 0xfffffc00100be984 */ /* 0x000e280000000800 */
[----:B------:R-:W1:Y:S01]  /*09e0*/  @!P6 LDS R22, [R16+-0x1004] ;  /* 0xffeffc001016e984 */ /* 0x000e620000000800 */
[----:B------:R-:W-:Y:S06]  /*09f0*/  BAR.SYNC.DEFER_BLOCKING 0x0 ;  /* 0x0000000000007b1d */ /* 0x000fec0000010000 */
[----:B0-----:R0:W-:Y:S01]  /*0a00*/  @!P6 STS [R2], R11 ;  /* 0x0000000b0200e388 */ /* 0x0011e20000000800 */
[----:B-1----:R-:W-:Y:S01]  /*0a10*/  @!P6 FADD R3, R11, R22 ;  /* 0x000000160b03e221 */ /* 0x002fe20000000000 */
[----:B------:R-:W-:-:S02]  /*0a20*/  @!P5 LEA R22, R17, UR4, 0x2 ;  /* 0x000000041116dc11 */ /* 0x000fc4000f8e10ff */
[----:B------:R-:W-:Y:S02]  /*0a30*/  @!P4 LEA R17, R9, 0xff, 0x9 ;  /* 0x000000ff0911c811 */ /* 0x000fe400078e48ff */
[----:B------:R1:W-:Y:S01]  /*0a40*/  @!P6 STS [R16+-0x4], R3 ;  /* 0xfffffc031000e388 */ /* 0x0003e20000000800 */
[----:B0-----:R-:W-:Y:S01]  /*0a50*/  IMAD.MOV.U32 R2, RZ, RZ, RZ ;  /* 0x000000ffff027224 */ /* 0x001fe200078e00ff */
[----:B------:R-:W-:Y:S01]  /*0a60*/  @!P4 LEA R23, R17, UR4, 0x2 ;  /* 0x000000041117cc11 */ /* 0x000fe2000f8e10ff */
[----:B------:R-:W-:Y:S01]  /*0a70*/  BAR.SYNC.DEFER_BLOCKING 0x0 ;  /* 0x0000000000007b1d */ /* 0x000fe20000010000 */
[----:B------:R-:W-:Y:S02]  /*0a80*/  @!P3 LEA R17, R13, 0xffffff7f, 0x8 ;  /* 0xffffff7f0d11b811 */ /* 0x000fe400078e40ff */
[----:B------:R-:W-:Y:S01]  /*0a90*/  ISETP.GT.U32.AND P6, PT, R9, 0x7f, PT ;  /* 0x0000007f0900780c */ /* 0x000fe20003fc4070 */
[----:B-1----:R-:W-:Y:S02]  /*0aa0*/  IMAD.MOV.U32 R3, RZ, RZ, RZ ;  /* 0x000000ffff037224 */ /* 0x002fe400078e00ff */
[----:B------:R-:W0:Y:S04]  /*0ab0*/  @!P5 LDS R15, [R14+-0x4] ;  /* 0xfffffc000e0fd984 */ /* 0x000e280000000800 */
[----:B------:R-:W1:Y:S01]  /*0ac0*/  @!P5 LDS R20, [R14+-0x804] ;  /* 0xfff7fc000e14d984 */ /* 0x000e620000000800 */
[----:B------:R-:W-:Y:S06]  /*0ad0*/  BAR.SYNC.DEFER_BLOCKING 0x0 ;  /* 0x0000000000007b1d */ /* 0x000fec0000010000 */
[----:B0-----:R0:W-:Y:S01]  /*0ae0*/  @!P5 STS [R22], R15 ;  /* 0x0000000f1600d388 */ /* 0x0011e20000000800 */
[----:B-1----:R-:W-:Y:S01]  /*0af0*/  @!P5 FADD R21, R15, R20 ;  /* 0x000000140f15d221 */ /* 0x002fe20000000000 */
[----:B------:R-:W-:-:S02]  /*0b00*/  @!P3 LEA R20, R17, UR4, 0x2 ;  /* 0x000000041114bc11 */ /* 0x000fc4000f8e10ff */
[C---:B------:R-:W-:Y:S02]  /*0b10*/  @!P2 LEA R17, R13.reuse, 0xffffffbf, 0x7 ;  /* 0xffffffbf0d11a811 */ /* 0x040fe400078e38ff */
[----:B------:R1:W-:Y:S01]  /*0b20*/  @!P5 STS [R14+-0x4], R21 ;  /* 0xfffffc150e00d388 */ /* 0x0003e20000000800 */
[----:B0-----:R-:W-:Y:S01]  /*0b30*/  IMAD R22, R13, 0x1f0, R8 ;  /* 0x000001f00d167824 */ /* 0x001fe200078e0208 */
[----:B------:R-:W-:Y:S01]  /*0b40*/  BAR.SYNC.DEFER_BLOCKING 0x0 ;  /* 0x0000000000007b1d */ /* 0x000fe20000010000 */
[----:B------:R-:W-:Y:S01]  /*0b50*/  ISETP.GT.U32.AND P5, PT, R9, 0x1ff, PT ;  /* 0x000001ff0900780c */ /* 0x000fe20003fa4070 */
[----:B-1----:R-:W-:Y:S01]  /*0b60*/  IMAD.MOV.U32 R14, RZ, RZ, RZ ;  /* 0x000000ffff0e7224 */ /* 0x002fe200078e00ff */
[----:B------:R-:W-:Y:S02]  /*0b70*/  @!P2 LEA R21, R17, UR4, 0x2 ;  /* 0x000000041115ac11 */ /* 0x000fe4000f8e10ff */
[----:B------:R-:W-:Y:S01]  /*0b80*/  @!P1 LEA R17, R13, 0xffffffdf, 0x6 ;  /* 0xffffffdf0d119811 */ /* 0x000fe200078e30ff */
[----:B------:R-:W0:Y:S04]  /*0b90*/  @!P4 LDS R2, [R12+-0x4] ;  /* 0xfffffc000c02c984 */ /* 0x000e280000000800 */
[----:B------:R-:W1:Y:S01]  /*0ba0*/  @!P4 LDS R11, [R12+-0x404] ;  /* 0xfffbfc000c0bc984 */ /* 0x000e620000000800 */
[----:B------:R-:W-:Y:S06]  /*0bb0*/  BAR.SYNC.DEFER_BLOCKING 0x0 ;  /* 0x0000000000007b1d */ /* 0x000fec0000010000 */
[----:B0-----:R0:W-:Y:S01]  /*0bc0*/  @!P4 STS [R23], R2 ;  /* 0x000000021700c388 */ /* 0x0011e20000000800 */
[----:B-1----:R-:W-:Y:S01]  /*0bd0*/  @!P4 FADD R3, R2, R11 ;  /* 0x0000000b0203c221 */ /* 0x002fe20000000000 */
[----:B------:R-:W-:-:S04]  /*0be0*/  IMAD.MOV.U32 R11, RZ, RZ, RZ ;  /* 0x000000ffff0b7224 */ /* 0x000fc800078e00ff */
[----:B------:R1:W-:Y:S01]  /*0bf0*/  @!P4 STS [R12+-0x4], R3 ;  /* 0xfffffc030c00c388 */ /* 0x0003e20000000800 */
[----:B0-----:R-:W-:Y:S01]  /*0c00*/  IMAD.MOV.U32 R2, RZ, RZ, RZ ;  /* 0x000000ffff027224 */ /* 0x001fe200078e00ff */
[----:B------:R-:W-:Y:S01]  /*0c10*/  BAR.SYNC.DEFER_BLOCKING 0x0 ;  /* 0x0000000000007b1d */ /* 0x000fe20000010000 */
[----:B------:R-:W-:Y:S01]  /*0c20*/  IMAD R23, R13, 0x70, R8 ;  /* 0x000000700d177824 */ /* 0x000fe200078e0208 */
[----:B------:R-:W-:Y:S01]  /*0c30*/  ISETP.GT.U32.AND P4, PT, R9, 0xff, PT ;  /* 0x000000ff0900780c */ /* 0x000fe20003f84070 */
[----:B-1----:R-:W-:Y:S02]  /*0c40*/  IMAD.MOV.U32 R3, RZ, RZ, RZ ;  /* 0x000000ffff037224 */ /* 0x002fe400078e00ff */
[----:B------:R-:W-:Y:S01]  /*0c50*/  IMAD.MOV.U32 R12, RZ, RZ, RZ ;  /* 0x000000ffff0c7224 */ /* 0x000fe200078e00ff */
        /* <DEDUP_REMOVED lines=8> */
[----:B0-----:R-:W-:Y:S02]  /*0ce0*/  IMAD.MOV.U32 R11, RZ, RZ, RZ ;  /* 0x000000ffff0b7224 */ /* 0x001fe400078e00ff */
[C-C-:B------:R-:W-:Y:S01]  /*0cf0*/  IMAD R20, R13.reuse, 0x30, R8.reuse ;  /* 0x000000300d147824 */ /* 0x140fe200078e0208 */
[----:B------:R-:W-:Y:S01]  /*0d00*/  BAR.SYNC.DEFER_BLOCKING 0x0 ;  /* 0x0000000000007b1d */ /* 0x000fe20000010000 */
[----:B-1----:R-:W-:-:S05]  /*0d10*/  IMAD R25, R13, 0xf0, R8 ;  /* 0x000000f00d197824 */ /* 0x002fca00078e0208 */
[----:B------:R-:W0:Y:S04]  /*0d20*/  @!P2 LDS R2, [R22+-0x4] ;  /* 0xfffffc001602a984 */ /* 0x000e280000000800 */
[----:B------:R-:W1:Y:S01]  /*0d30*/  @!P2 LDS R15, [R22+-0x104] ;  /* 0xfffefc00160fa984 */ /* 0x000e620000000800 */
[----:B------:R-:W-:Y:S06]  /*0d40*/  BAR.SYNC.DEFER_BLOCKING 0x0 ;  /* 0x0000000000007b1d */ /* 0x000fec0000010000 */
[----:B0-----:R0:W-:Y:S01]  /*0d50*/  @!P2 STS [R21], R2 ;  /* 0x000000021500a388 */ /* 0x0011e20000000800 */
[----:B-1----:R-:W-:Y:S01]  /*0d60*/  @!P2 FADD R3, R2, R15 ;  /* 0x0000000f0203a221 */ /* 0x002fe20000000000 */
[----:B------:R-:W-:-:S02]  /*0d70*/  @!P0 LEA R15, R17, UR4, 0x2 ;  /* 0x00000004110f8c11 */ /* 0x000fc4000f8e10ff */
[----:B------:R-:W-:Y:S02]  /*0d80*/  @!P6 LEA R17, R13, 0xfffffff7, 0x4 ;  /* 0xfffffff70d11e811 */ /* 0x000fe400078e20ff */
[----:B------:R-:W-:Y:S01]  /*0d90*/  @!P2 STS [R22+-0x4], R3 ;  /* 0xfffffc031600a388 */ /* 0x000fe20000000800 */
[----:B0-----:R-:W-:Y:S01]  /*0da0*/  IMAD.MOV.U32 R2, RZ, RZ, RZ ;  /* 0x000000ffff027224 */ /* 0x001fe200078e00ff */
[----:B------:R-:W-:Y:S06]  /*0db0*/  BAR.SYNC.DEFER_BLOCKING 0x0 ;  /* 0x0000000000007b1d */ /* 0x000fec0000010000 */
[----:B------:R-:W0:Y:S04]  /*0dc0*/  @!P1 LDS R11, [R25+-0x4] ;  /* 0xfffffc00190b9984 */ /* 0x000e280000000800 */
[----:B------:R-:W1:Y:S01]  /*0dd0*/  @!P1 LDS R14, [R25+-0x84] ;  /* 0xffff7c00190e9984 */ /* 0x000e620000000800 */
[----:B------:R-:W-:Y:S06]  /*0de0*/  BAR.SYNC.DEFER_BLOCKING 0x0 ;  /* 0x0000000000007b1d */ /* 0x000fec0000010000 */
[----:B0-----:R0:W-:Y:S01]  /*0df0*/  @!P1 STS [R16], R11 ;  /* 0x0000000b10009388 */ /* 0x0011e20000000800 */
[----:B-1----:R-:W-:Y:S01]  /*0e00*/  @!P1 FADD R12, R11, R14 ;  /* 0x0000000e0b0c9221 */ /* 0x002fe20000000000 */
[----:B------:R-:W-:-:S04]  /*0e10*/  IMAD.MOV.U32 R14, RZ, RZ, RZ ;  /* 0x000000ffff0e7224 */ /* 0x000fc800078e00ff */
[----:B------:R-:W-:Y:S01]  /*0e20*/  @!P1 STS [R25+-0x4], R12 ;  /* 0xfffffc0c19009388 */ /* 0x000fe20000000800 */
[----:B0-----:R-:W-:Y:S01]  /*0e30*/  IMAD.MOV.U32 R11, RZ, RZ, RZ ;  /* 0x000000ffff0b7224 */ /* 0x001fe200078e00ff */
[----:B------:R-:W-:Y:S01]  /*0e40*/  @!P6 LEA R16, R17, UR4, 0x2 ;  /* 0x000000041110ec11 */ /* 0x000fe2000f8e10ff */
[----:B------:R-:W-:Y:S01]  /*0e50*/  BAR.SYNC.DEFER_BLOCKING 0x0 ;  /* 0x0000000000007b1d */ /* 0x000fe20000010000 */
[----:B------:R-:W-:Y:S01]  /*0e60*/  @!P4 LEA R17, R13, 0xfffffffb, 0x3 ;  /* 0xfffffffb0d11c811 */ /* 0x000fe200078e18ff */
[----:B------:R-:W-:-:S04]  /*0e70*/  IMAD.MOV.U32 R13, RZ, RZ, RZ ;  /* 0x000000ffff0d7224 */ /* 0x000fc800078e00ff */
[----:B------:R-:W0:Y:S04]  /*0e80*/  @!P0 LDS R14, [R23+-0x4] ;  /* 0xfffffc00170e8984 */ /* 0x000e280000000800 */
[----:B------:R-:W1:Y:S01]  /*0e90*/  @!P0 LDS R3, [R23+-0x44] ;  /* 0xffffbc0017038984 */ /* 0x000e620000000800 */
[----:B------:R-:W-:Y:S06]  /*0ea0*/  BAR.SYNC.DEFER_BLOCKING 0x0 ;  /* 0x0000000000007b1d */ /* 0x000fec0000010000 */
[----:B0-----:R-:W-:Y:S01]  /*0eb0*/  @!P0 STS [R15], R14 ;  /* 0x0000000e0f008388 */ /* 0x001fe20000000800 */
[----:B-1----:R-:W-:Y:S01]  /*0ec0*/  @!P0 FADD R2, R14, R3 ;  /* 0x000000030e028221 */ /* 0x002fe20000000000 */
[----:B------:R-:W-:-:S04]  /*0ed0*/  IMAD.MOV.U32 R3, RZ, RZ, RZ ;  /* 0x000000ffff037224 */ /* 0x000fc800078e00ff */
[----:B------:R0:W-:Y:S01]  /*0ee0*/  @!P0 STS [R23+-0x4], R2 ;  /* 0xfffffc0217008388 */ /* 0x0001e20000000800 */
[----:B------:R-:W-:Y:S01]  /*0ef0*/  BAR.SYNC.DEFER_BLOCKING 0x0 ;  /* 0x0000000000007b1d */ /* 0x000fe20000010000 */
[----:B0-----:R-:W-:-:S05]  /*0f00*/  IMAD.MOV.U32 R2, RZ, RZ, RZ ;  /* 0x000000ffff027224 */ /* 0x001fca00078e00ff */
[----:B------:R-:W0:Y:S04]  /*0f10*/  @!P6 LDS R3, [R20+-0x4] ;  /* 0xfffffc001403e984 */ /* 0x000e280000000800 */
[----:B------:R-:W1:Y:S01]  /*0f20*/  @!P6 LDS R12, [R20+-0x24] ;  /* 0xffffdc00140ce984 */ /* 0x000e620000000800 */
[----:B------:R-:W-:Y:S06]  /*0f30*/  BAR.SYNC.DEFER_BLOCKING 0x0 ;  /* 0x0000000000007b1d */ /* 0x000fec0000010000 */
[----:B0-----:R0:W-:Y:S01]  /*0f40*/  @!P6 STS [R16], R3 ;  /* 0x000000031000e388 */ /* 0x0011e20000000800 */
[----:B-1----:R-:W-:Y:S01]  /*0f50*/  @!P6 FADD R11, R3, R12 ;  /* 0x0000000c030be221 */ /* 0x002fe20000000000 */
[----:B------:R-:W-:-:S04]  /*0f60*/  IMAD.MOV.U32 R12, RZ, RZ, RZ ;  /* 0x000000ffff0c7224 */ /* 0x000fc800078e00ff */
[----:B------:R-:W-:Y:S01]  /*0f70*/  @!P6 STS [R20+-0x4], R11 ;  /* 0xfffffc0b1400e388 */ /* 0x000fe20000000800 */
[----:B------:R-:W-:Y:S01]  /*0f80*/  BAR.SYNC.DEFER_BLOCKING 0x0 ;  /* 0x0000000000007b1d */ /* 0x000fe20000010000 */
[----:B------:R-:W-:Y:S01]  /*0f90*/  ISETP.NE.AND P6, PT, R19, RZ, PT ;  /* 0x000000ff1300720c */ /* 0x000fe20003fc5270 */
[----:B0-----:R-:W-:Y:S01]  /*0fa0*/  IMAD.MOV.U32 R3, RZ, RZ, RZ ;  /* 0x000000ffff037224 */ /* 0x001fe200078e00ff */
[----:B------:R-:W-:Y:S02]  /*0fb0*/  @!P4 LEA R19, R17, UR4, 0x2 ;  /* 0x000000041113cc11 */ /* 0x000fe4000f8e10ff */
[----:B------:R-:W-:-:S04]  /*0fc0*/  @!P5 LEA R17, R9, 0x1, 0x2 ;  /* 0x000000010911d811 */ /* 0x000fc800078e10ff */
[----:B------:R-:W-:Y:S01]  /*0fd0*/  @!P5 LEA R17, R17, UR4, 0x2 ;  /* 0x000000041111dc11 */ /* 0x000fe2000f8e10ff */
[----:B------:R-:W0:Y:S04]  /*0fe0*/  @!P4 LDS R12, [R10+-0x4] ;  /* 0xfffffc000a0cc984 */ /* 0x000e280000000800 */
[----:B------:R-:W1:Y:S01]  /*0ff0*/  @!P4 LDS R15, [R10+-0x14] ;  /* 0xffffec000a0fc984 */ /* 0x000e620000000800 */
[----:B------:R-:W-:Y:S06]  /*1000*/  BAR.SYNC.DEFER_BLOCKING 0x0 ;  /* 0x0000000000007b1d */ /* 0x000fec0000010000 */
[----:B0-----:R-:W-:Y:S01]  /*1010*/  @!P4 STS [R19], R12 ;  /* 0x0000000c1300c388 */ /* 0x001fe20000000800 */
[----:B-1----:R-:W-:-:S05]  /*1020*/  @!P4 FADD R13, R12, R15 ;  /* 0x0000000f0c0dc221 */ /* 0x002fca0000000000 */
[----:B------:R-:W-:Y:S01]  /*1030*/  @!P4 STS [R10+-0x4], R13 ;  /* 0xfffffc0d0a00c388 */ /* 0x000fe20000000800 */
[----:B------:R-:W-:Y:S06]  /*1040*/  BAR.SYNC.DEFER_BLOCKING 0x0 ;  /* 0x0000000000007b1d */ /* 0x000fec0000010000 */
[----:B------:R-:W0:Y:S04]  /*1050*/  @!P5 LDS R2, [R8+-0x4] ;  /* 0xfffffc000802d984 */ /* 0x000e280000000800 */
[----:B------:R-:W1:Y:S01]  /*1060*/  @!P5 LDS R11, [R8+-0xc] ;  /* 0xfffff400080bd984 */ /* 0x000e620000000800 */
[----:B------:R-:W-:Y:S06]  /*1070*/  BAR.SYNC.DEFER_BLOCKING 0x0 ;  /* 0x0000000000007b1d */ /* 0x000fec0000010000 */
[----:B0-----:R-:W-:Y:S01]  /*1080*/  @!P5 STS [R17], R2 ;  /* 0x000000021100d388 */ /* 0x001fe20000000800 */
[----:B-1----:R-:W-:-:S05]  /*1090*/  @!P5 FADD R3, R2, R11 ;  /* 0x0000000b0203d221 */ /* 0x002fca0000000000 */
[----:B------:R-:W-:Y:S01]  /*10a0*/  @!P5 STS [R8+-0x4], R3 ;  /* 0xfffffc030800d388 */ /* 0x000fe20000000800 */
[----:B------:R-:W-:Y:S06]  /*10b0*/  BAR.SYNC.DEFER_BLOCKING 0x0 ;  /* 0x0000000000007b1d */ /* 0x000fec0000010000 */
[----:B------:R-:W0:Y:S02]  /*10c0*/  LDS.64 R10, [R6+-0x8] ;  /* 0xfffff800060a7984 */ /* 0x000e240000000a00 */
[--C-:B0-----:R-:W-:Y:S01]  /*10d0*/  FADD R13, R10, R11.reuse ;  /* 0x0000000b0a0d7221 */ /* 0x101fe20000000000 */
[----:B------:R-:W-:Y:S01]  /*10e0*/  IMAD.MOV.U32 R12, RZ, RZ, R11 ;  /* 0x000000ffff0c7224 */ /* 0x000fe200078e000b */
[----:B------:R-:W-:Y:S06]  /*10f0*/  BAR.SYNC.DEFER_BLOCKING 0x0 ;  /* 0x0000000000007b1d */ /* 0x000fec0000010000 */
[----:B------:R0:W-:Y:S02]  /*1100*/  STS.64 [R6+-0x8], R12 ;  /* 0xfffff80c06007388 */ /* 0x0001e40000000a00 */
[----:B------:R-:W-:Y:S06]  /*1110*/  BAR.SYNC.DEFER_BLOCKING 0x0 ;  /* 0x0000000000007b1d */ /* 0x000fec0000010000 */
[----:B------:R-:W-:Y:S05]  /*1120*/  @P6 EXIT ;  /* 0x000000000000694d */ /* 0x000fea0003800000 */
[----:B------:R-:W1:Y:S01]  /*1130*/  LDS R5, [R5] ;  /* 0x0000000005057984 */ /* 0x000e620000000800 */
[----:B------:R-:W2:Y:S01]  /*1140*/  LDCU.64 UR4, c[0x0][0x380] ;  /* 0x00007000ff0477ac */ /* 0x000ea20008000a00 */
[----:B------:R-:W-:-:S05]  /*1150*/  IMAD R4, R4, 0x2, R7 ;  /* 0x0000000204047824 */ /* 0x000fca00078e0207 */
[----:B------:R-:W-:-:S04]  /*1160*/  ISETP.GE.U32.AND P0, PT, R4, UR8, PT ;  /* 0x0000000804007c0c */ /* 0x000fc8000bf06070 */
[----:B------:R-:W-:Y:S02]  /*1170*/  ISETP.GE.U32.AND.EX P0, PT, RZ, UR9, PT, P0 ;  /* 0x00000009ff007c0c */ /* 0x000fe4000bf06100 */
[----:B--2---:R-:W-:-:S04]  /*1180*/  LEA R2, P1, R18, UR4, 0x2 ;  /* 0x0000000412027c11 */ /* 0x004fc8000f8210ff */
[----:B------:R-:W-:-:S05]  /*1190*/  LEA.HI.X R3, R18, UR5, RZ, 0x2, P1 ;  /* 0x0000000512037c11 */ /* 0x000fca00088f14ff */
[----:B-1----:R1:W-:Y:S02]  /*11a0*/  STG.E desc[UR6][R2.64], R5 ;  /* 0x0000000502007986 */ /* 0x0023e4000c101906 */
[----:B------:R-:W-:Y:S05]  /*11b0*/  @P0 EXIT ;  /* 0x000000000000094d */ /* 0x000fea0003800000 */
[----:B-1----:R-:W1:Y:S01]  /*11c0*/  LDS R5, [R0] ;  /* 0x0000000000057984 */ /* 0x002e620000000800 */
[----:B------:R-:W-:-:S04]  /*11d0*/  LEA R2, P0, R4, UR4, 0x2 ;  /* 0x0000000404027c11 */ /* 0x000fc8000f8010ff */
[----:B------:R-:W-:-:S05]  /*11e0*/  LEA.HI.X R3, R4, UR5, RZ, 0x2, P0 ;  /* 0x0000000504037c11 */ /* 0x000fca00080f14ff */
[----:B-1----:R-:W-:Y:S01]  /*11f0*/  STG.E desc[UR6][R2.64], R5 ;  /* 0x0000000502007986 */ /* 0x002fe2000c101906 */
[----:B------:R-:W-:Y:S05]  /*1200*/  EXIT ;  /* 0x000000000000794d */ /* 0x000fea0003800000 */
.L_x_16:
        /* <DEDUP_REMOVED lines=15> */
.L_x_19:


//--------------------- .nv.shared._Z18gpu_add_block_sumsPfPKfS_m --------------------------
	.section	.nv.shared._Z18gpu_add_block_sumsPfPKfS_m,"aw",@nobits
	.sectionflags	@""
	.align	16
	.zero		1024


//--------------------- .nv.shared.reserved.0     --------------------------
	.section	.nv.shared.reserved.0,"aw",@nobits
	.weak		__nv_reservedSMEM_offset_0_alias
	.size		__nv_reservedSMEM_offset_0_alias, 0, 64
	.other		__nv_reservedSMEM_offset_0_alias,@"STO_CUDA_RESERVED_SHARED STV_DEFAULT"
__nv_reservedSMEM_offset_0_alias:
	.zero		0
	.zero		64


//--------------------- .nv.shared._Z11gpu_prescanPfPKfS_jjj --------------------------
	.section	.nv.shared._Z11gpu_prescanPfPKfS_jjj,"aw",@nobits
	.sectionflags	@""
	.align	16
	.zero		1024


//--------------------- .nv.shared._Z21gpu_sum_scan_blellochPfPKfS_m --------------------------
	.section	.nv.shared._Z21gpu_sum_scan_blellochPfPKfS_m,"aw",@nobits
	.sectionflags	@""
	.align	16
	.zero		1024


//--------------------- .nv.constant0._Z18gpu_add_block_sumsPfPKfS_m --------------------------
	.section	.nv.constant0._Z18gpu_add_block_sumsPfPKfS_m,"a",@progbits
	.sectionflags	@""
	.align	4
.nv.constant0._Z18gpu_add_block_sumsPfPKfS_m:
	.zero		928


//--------------------- .nv.constant0._Z11gpu_prescanPfPKfS_jjj --------------------------
	.section	.nv.constant0._Z11gpu_prescanPfPKfS_jjj,"a",@progbits
	.sectionflags	@""
	.align	4
.nv.constant0._Z11gpu_prescanPfPKfS_jjj:
	.zero		932


//--------------------- .nv.constant0._Z21gpu_sum_scan_blellochPfPKfS_m --------------------------
	.section	.nv.constant0._Z21gpu_sum_scan_blellochPfPKfS_m,"a",@progbits
	.sectionflags	@""
	.align	4
.nv.constant0._Z21gpu_sum_scan_blellochPfPKfS_m:
	.zero		928


//--------------------- SYMBOLS --------------------------

	.type		.nv.reservedSmem.offset0,@object
	.size		.nv.reservedSmem.offset0,0x4
	.type		.nv.reservedSmem.cap,@object
	.size		.nv.reservedSmem.cap,0x4
